// auto-generated by cutlass_sweep.conv — config: {"arch": "sm_90", "cluster_m": 2, "cluster_n": 1, "conv_kind": "fprop", "dtype": "bf16", "ndim": 3, "tile_k": 32, "tile_m": 256, "tile_n": 128}
#include "cutlass/cutlass.h"
#include "cute/tensor.hpp"
#include "cutlass/kernel_hardware_info.hpp"
#include "cutlass/conv/convolution.h"
#include "cutlass/conv/dispatch_policy.hpp"
#include "cutlass/conv/collective/collective_builder.hpp"
#include "cutlass/conv/kernel/conv_universal.hpp"
#include "cutlass/conv/device/conv_universal_adapter.hpp"
#include "cutlass/epilogue/collective/collective_builder.hpp"

using namespace cute;
using Elem = cutlass::bfloat16_t;
using Acc  = float;
using LayoutAB = cutlass::layout::TensorNDHWC;
using LayoutC  = cutlass::layout::TensorNDHWC;
constexpr auto ConvOp = cutlass::conv::Operator::kFprop;
using TileShape    = Shape<_256, _128, Shape<_32>>;
using ClusterShape = Shape<_2, _1, _1>;

using CollectiveEpilogue = typename cutlass::epilogue::collective::CollectiveBuilder<
    cutlass::arch::Sm90, cutlass::arch::OpClassTensorOp,
    TileShape, ClusterShape,
    cutlass::epilogue::collective::EpilogueTileAuto,
    Acc, Acc,
    Elem, LayoutC, 128 / cutlass::sizeof_bits<Elem>::value,
    Elem, LayoutC, 128 / cutlass::sizeof_bits<Elem>::value,
    cutlass::epilogue::collective::EpilogueScheduleAuto
  >::CollectiveOp;

using CollectiveMainloop = typename cutlass::conv::collective::CollectiveBuilder<
    cutlass::arch::Sm90, cutlass::arch::OpClassTensorOp, ConvOp,
    Elem, LayoutAB, 128 / cutlass::sizeof_bits<Elem>::value,
    Elem, LayoutAB, 128 / cutlass::sizeof_bits<Elem>::value,
    Acc,
    TileShape, ClusterShape,
    cutlass::conv::collective::StageCountAutoCarveout<
        static_cast<int>(sizeof(typename CollectiveEpilogue::SharedStorage))>,
    cutlass::conv::collective::KernelScheduleAuto
  >::CollectiveOp;

using ProblemShape = cutlass::conv::ConvProblemShape<
    ConvOp, CollectiveMainloop::DispatchPolicy::NumSpatialDimensions>;
using ConvKernel = cutlass::conv::kernel::ConvUniversal<
    ProblemShape, CollectiveMainloop, CollectiveEpilogue>;
using Conv = cutlass::conv::device::ConvUniversalAdapter<ConvKernel>;

auto* _anchor = &cutlass::device_kernel<ConvKernel>;


// ===== COMPILED SASS (sm_90a) =====

	.target	sm_90a

	.elftype	@"ET_EXEC"


//--------------------- .note.nv.tkinfo           --------------------------
	.section	.note.nv.tkinfo,"",@"SHT_NOTE"
	.sectionflags	@"SHF_NOTE_NV_TKINFO"
	.tkinfo
        /*0018*/ 	.word	0x00000002
        /*0030*/ 	.string	""
        /*0030*/ 	.string	"ptxas"
        /*0030*/ 	.string	"Cuda compilation tools, release 13.0, V13.0.88"
        /*0030*/ 	.string	"Build cuda_13.0.r13.0/compiler.36424714_0"
        /*0030*/ 	.string	"-arch sm_90a -m 64 "



//--------------------- .note.nv.cuinfo           --------------------------
	.section	.note.nv.cuinfo,"",@"SHT_NOTE"
	.sectionflags	@"SHF_NOTE_NV_CUINFO"
        /*0018*/ 	.short	0x0002
        /*001a*/ 	.short	0x005a
        /*001c*/ 	.short	0x0082
	.zero		2


//--------------------- .nv.info                  --------------------------
	.section	.nv.info,"",@"SHT_CUDA_INFO"
	.align	4


	//----- nvinfo : EIATTR_REGCOUNT
	.align		4
        /*0000*/ 	.byte	0x04, 0x2f
        /*0002*/ 	.short	(.L_12 - .L_11)
	.align		4
.L_11:
        /*0004*/ 	.word	index@(_ZN7cutlass13device_kernelINS_4conv6kernel13ConvUniversalINS1_16ConvProblemShapeILNS1_8OperatorE0ELi3EEENS1_10collective14CollectiveConvINS1_46MainloopSm90TmaGmmaWarpSpecializedImplicitGemmILS5_0ELi9ELi3EN4cute5tupleIJNSA_1CILi2EEENSC_ILi1EEESE_EEENS1_36KernelImplicitTmaWarpSpecializedSm90ELi1EEENSB_IJNSC_ILi256EEENSC_ILi128EEENSB_IJNSC_ILi32EEEEEEEEENS_10bfloat16_tESN_NSA_8TiledMMAINSA_8MMA_AtomIJNSA_4SM904GMMA28MMA_64x128x16_F32BF16BF16_SSILNSR_5MajorE0ELST_0ELNSR_7ScaleInE1ELSU_1EEEEEENSA_6LayoutINSB_IJSE_SE_SE_EEENSB_IJNSC_ILi0EEESZ_SZ_EEEEENSB_IJNSA_10UnderscoreES12_S12_EEEEENS7_6detail26Sm90ImplicitGemmTileTraitsINSA_20SM90_TMA_LOAD_IM2COLENSA_14ComposedLayoutINSA_7SwizzleILi2ELi4ELi3EEENSA_18smem_ptr_flag_bitsILi16EEENSX_INSB_IJNSB_IJNSC_ILi8EEESK_EEENSB_IJSK_SE_EEENSB_IJSE_NSC_ILi9EEEEEEEEENSB_IJNSB_IJSK_SI_EEENSB_IJSE_SZ_EEENSB_IJSZ_NSC_ILi8192EEEEEEEEEEEEEvEENS16_INSA_23SM90_TMA_LOAD_MULTICASTENS18_IS1A_S1C_NSX_INSB_IJNSB_IJS1D_NSC_ILi16EEEEEES1F_S1H_EEENSB_IJS1J_S1K_NSB_IJSZ_NSC_ILi4096EEEEEEEEEEEEEvEEEENS_8epilogue10collective6detail29Sm90TmaWarpSpecializedAdapterINS23_15DefaultEpilogueISN_NSB_IJNSB_IJllllEEESE_SZ_EEES28_NS22_6thread17LinearCombinationISN_Li1EffLNS29_9ScaleType4KindE0ELNS_15FloatRoundStyleE2ESN_EENS_4gemm15EpilogueDefaultEEEEEvvEEEEvNT_6ParamsE)
        /*0008*/ 	.word	0x000000ff


	//----- nvinfo : EIATTR_FRAME_SIZE
	.align		4
.L_12:
        /*000c*/ 	.byte	0x04, 0x11
        /*000e*/ 	.short	(.L_14 - .L_13)
	.align		4
.L_13:
        /*0010*/ 	.word	index@(_ZN7cutlass13device_kernelINS_4conv6kernel13ConvUniversalINS1_16ConvProblemShapeILNS1_8OperatorE0ELi3EEENS1_10collective14CollectiveConvINS1_46MainloopSm90TmaGmmaWarpSpecializedImplicitGemmILS5_0ELi9ELi3EN4cute5tupleIJNSA_1CILi2EEENSC_ILi1EEESE_EEENS1_36KernelImplicitTmaWarpSpecializedSm90ELi1EEENSB_IJNSC_ILi256EEENSC_ILi128EEENSB_IJNSC_ILi32EEEEEEEEENS_10bfloat16_tESN_NSA_8TiledMMAINSA_8MMA_AtomIJNSA_4SM904GMMA28MMA_64x128x16_F32BF16BF16_SSILNSR_5MajorE0ELST_0ELNSR_7ScaleInE1ELSU_1EEEEEENSA_6LayoutINSB_IJSE_SE_SE_EEENSB_IJNSC_ILi0EEESZ_SZ_EEEEENSB_IJNSA_10UnderscoreES12_S12_EEEEENS7_6detail26Sm90ImplicitGemmTileTraitsINSA_20SM90_TMA_LOAD_IM2COLENSA_14ComposedLayoutINSA_7SwizzleILi2ELi4ELi3EEENSA_18smem_ptr_flag_bitsILi16EEENSX_INSB_IJNSB_IJNSC_ILi8EEESK_EEENSB_IJSK_SE_EEENSB_IJSE_NSC_ILi9EEEEEEEEENSB_IJNSB_IJSK_SI_EEENSB_IJSE_SZ_EEENSB_IJSZ_NSC_ILi8192EEEEEEEEEEEEEvEENS16_INSA_23SM90_TMA_LOAD_MULTICASTENS18_IS1A_S1C_NSX_INSB_IJNSB_IJS1D_NSC_ILi16EEEEEES1F_S1H_EEENSB_IJS1J_S1K_NSB_IJSZ_NSC_ILi4096EEEEEEEEEEEEEvEEEENS_8epilogue10collective6detail29Sm90TmaWarpSpecializedAdapterINS23_15DefaultEpilogueISN_NSB_IJNSB_IJllllEEESE_SZ_EEES28_NS22_6thread17LinearCombinationISN_Li1EffLNS29_9ScaleType4KindE0ELNS_15FloatRoundStyleE2ESN_EENS_4gemm15EpilogueDefaultEEEEEvvEEEEvNT_6ParamsE)
        /*0014*/ 	.word	0x00000270


	//----- nvinfo : EIATTR_MIN_STACK_SIZE
	.align		4
.L_14:
        /*0018*/ 	.byte	0x04, 0x12
        /*001a*/ 	.short	(.L_16 - .L_15)
	.align		4
.L_15:
        /*001c*/ 	.word	index@(_ZN7cutlass13device_kernelINS_4conv6kernel13ConvUniversalINS1_16ConvProblemShapeILNS1_8OperatorE0ELi3EEENS1_10collective14CollectiveConvINS1_46MainloopSm90TmaGmmaWarpSpecializedImplicitGemmILS5_0ELi9ELi3EN4cute5tupleIJNSA_1CILi2EEENSC_ILi1EEESE_EEENS1_36KernelImplicitTmaWarpSpecializedSm90ELi1EEENSB_IJNSC_ILi256EEENSC_ILi128EEENSB_IJNSC_ILi32EEEEEEEEENS_10bfloat16_tESN_NSA_8TiledMMAINSA_8MMA_AtomIJNSA_4SM904GMMA28MMA_64x128x16_F32BF16BF16_SSILNSR_5MajorE0ELST_0ELNSR_7ScaleInE1ELSU_1EEEEEENSA_6LayoutINSB_IJSE_SE_SE_EEENSB_IJNSC_ILi0EEESZ_SZ_EEEEENSB_IJNSA_10UnderscoreES12_S12_EEEEENS7_6detail26Sm90ImplicitGemmTileTraitsINSA_20SM90_TMA_LOAD_IM2COLENSA_14ComposedLayoutINSA_7SwizzleILi2ELi4ELi3EEENSA_18smem_ptr_flag_bitsILi16EEENSX_INSB_IJNSB_IJNSC_ILi8EEESK_EEENSB_IJSK_SE_EEENSB_IJSE_NSC_ILi9EEEEEEEEENSB_IJNSB_IJSK_SI_EEENSB_IJSE_SZ_EEENSB_IJSZ_NSC_ILi8192EEEEEEEEEEEEEvEENS16_INSA_23SM90_TMA_LOAD_MULTICASTENS18_IS1A_S1C_NSX_INSB_IJNSB_IJS1D_NSC_ILi16EEEEEES1F_S1H_EEENSB_IJS1J_S1K_NSB_IJSZ_NSC_ILi4096EEEEEEEEEEEEEvEEEENS_8epilogue10collective6detail29Sm90TmaWarpSpecializedAdapterINS23_15DefaultEpilogueISN_NSB_IJNSB_IJllllEEESE_SZ_EEES28_NS22_6thread17LinearCombinationISN_Li1EffLNS29_9ScaleType4KindE0ELNS_15FloatRoundStyleE2ESN_EENS_4gemm15EpilogueDefaultEEEEEvvEEEEvNT_6ParamsE)
        /*0020*/ 	.word	0x00000270
.L_16:


//--------------------- .nv.compat                --------------------------
	.section	.nv.compat,"",@"SHT_CUDA_COMPAT_INFO"
	.align	4
        /*0000*/ 	.byte	0x02, 0x09, 0x01, 0x00, 0x02, 0x02, 0x04, 0x00, 0x02, 0x05, 0x05, 0x00, 0x03, 0x07, 0x01, 0x01
        /*0010*/ 	.byte	0x02, 0x03, 0x01, 0x00, 0x02, 0x06, 0x01, 0x00, 0x04, 0x0b, 0x08, 0x00, 0x00, 0x00, 0x00, 0x00
        /*0020*/ 	.byte	0x00, 0x00, 0x00, 0x00


//--------------------- .nv.info._ZN7cutlass13device_kernelINS_4conv6kernel13ConvUniversalINS1_16ConvProblemShapeILNS1_8OperatorE0ELi3EEENS1_10collective14CollectiveConvINS1_46MainloopSm90TmaGmmaWarpSpecializedImplicitGemmILS5_0ELi9ELi3EN4cute5tupleIJNSA_1CILi2EEENSC_ILi1EEESE_EEENS1_36KernelImplicitTmaWarpSpecializedSm90ELi1EEENSB_IJNSC_ILi256EEENSC_ILi128EEENSB_IJNSC_ILi32EEEEEEEEENS_10bfloat16_tESN_NSA_8TiledMMAINSA_8MMA_AtomIJNSA_4SM904GMMA28MMA_64x128x16_F32BF16BF16_SSILNSR_5MajorE0ELST_0ELNSR_7ScaleInE1ELSU_1EEEEEENSA_6LayoutINSB_IJSE_SE_SE_EEENSB_IJNSC_ILi0EEESZ_SZ_EEEEENSB_IJNSA_10UnderscoreES12_S12_EEEEENS7_6detail26Sm90ImplicitGemmTileTraitsINSA_20SM90_TMA_LOAD_IM2COLENSA_14ComposedLayoutINSA_7SwizzleILi2ELi4ELi3EEENSA_18smem_ptr_flag_bitsILi16EEENSX_INSB_IJNSB_IJNSC_ILi8EEESK_EEENSB_IJSK_SE_EEENSB_IJSE_NSC_ILi9EEEEEEEEENSB_IJNSB_IJSK_SI_EEENSB_IJSE_SZ_EEENSB_IJSZ_NSC_ILi8192EEEEEEEEEEEEEvEENS16_INSA_23SM90_TMA_LOAD_MULTICASTENS18_IS1A_S1C_NSX_INSB_IJNSB_IJS1D_NSC_ILi16EEEEEES1F_S1H_EEENSB_IJS1J_S1K_NSB_IJSZ_NSC_ILi4096EEEEEEEEEEEEEvEEEENS_8epilogue10collective6detail29Sm90TmaWarpSpecializedAdapterINS23_15DefaultEpilogueISN_NSB_IJNSB_IJllllEEESE_SZ_EEES28_NS22_6thread17LinearCombinationISN_Li1EffLNS29_9ScaleType4KindE0ELNS_15FloatRoundStyleE2ESN_EENS_4gemm15EpilogueDefaultEEEEEvvEEEEvNT_6ParamsE --------------------------
	.section	.nv.info._ZN7cutlass13device_kernelINS_4conv6kernel13ConvUniversalINS1_16ConvProblemShapeILNS1_8OperatorE0ELi3EEENS1_10collective14CollectiveConvINS1_46MainloopSm90TmaGmmaWarpSpecializedImplicitGemmILS5_0ELi9ELi3EN4cute5tupleIJNSA_1CILi2EEENSC_ILi1EEESE_EEENS1_36KernelImplicitTmaWarpSpecializedSm90ELi1EEENSB_IJNSC_ILi256EEENSC_ILi128EEENSB_IJNSC_ILi32EEEEEEEEENS_10bfloat16_tESN_NSA_8TiledMMAINSA_8MMA_AtomIJNSA_4SM904GMMA28MMA_64x128x16_F32BF16BF16_SSILNSR_5MajorE0ELST_0ELNSR_7ScaleInE1ELSU_1EEEEEENSA_6LayoutINSB_IJSE_SE_SE_EEENSB_IJNSC_ILi0EEESZ_SZ_EEEEENSB_IJNSA_10UnderscoreES12_S12_EEEEENS7_6detail26Sm90ImplicitGemmTileTraitsINSA_20SM90_TMA_LOAD_IM2COLENSA_14ComposedLayoutINSA_7SwizzleILi2ELi4ELi3EEENSA_18smem_ptr_flag_bitsILi16EEENSX_INSB_IJNSB_IJNSC_ILi8EEESK_EEENSB_IJSK_SE_EEENSB_IJSE_NSC_ILi9EEEEEEEEENSB_IJNSB_IJSK_SI_EEENSB_IJSE_SZ_EEENSB_IJSZ_NSC_ILi8192EEEEEEEEEEEEEvEENS16_INSA_23SM90_TMA_LOAD_MULTICASTENS18_IS1A_S1C_NSX_INSB_IJNSB_IJS1D_NSC_ILi16EEEEEES1F_S1H_EEENSB_IJS1J_S1K_NSB_IJSZ_NSC_ILi4096EEEEEEEEEEEEEvEEEENS_8epilogue10collective6detail29Sm90TmaWarpSpecializedAdapterINS23_15DefaultEpilogueISN_NSB_IJNSB_IJllllEEESE_SZ_EEES28_NS22_6thread17LinearCombinationISN_Li1EffLNS29_9ScaleType4KindE0ELNS_15FloatRoundStyleE2ESN_EENS_4gemm15EpilogueDefaultEEEEEvvEEEEvNT_6ParamsE,"",@"SHT_CUDA_INFO"
	.sectionflags	@""
	.align	4


	//----- nvinfo : EIATTR_CUDA_API_VERSION
	.align		4
        /*0000*/ 	.byte	0x04, 0x37
        /*0002*/ 	.short	(.L_18 - .L_17)
.L_17:
        /*0004*/ 	.word	0x00000082


	//----- nvinfo : EIATTR_KPARAM_INFO
	.align		4
.L_18:
        /*0008*/ 	.byte	0x04, 0x17
        /*000a*/ 	.short	(.L_20 - .L_19)
.L_19:
        /*000c*/ 	.word	0x00000000
        /*0010*/ 	.short	0x0000
        /*0012*/ 	.short	0x0070
        /*0014*/ 	.byte	0x00, 0xf0, 0x01, 0x10


	//----- nvinfo : EIATTR_SPARSE_MMA_MASK
	.align		4
.L_20:
        /*0018*/ 	.byte	0x03, 0x50
        /*001a*/ 	.short	0x0000


	//----- nvinfo : EIATTR_MAXREG_COUNT
	.align		4
        /*001c*/ 	.byte	0x03, 0x1b
        /*001e*/ 	.short	0x00ff


	//----- nvinfo : EIATTR_NUM_BARRIERS
	.align		4
        /*0020*/ 	.byte	0x02, 0x4c
        /*0022*/ 	.byte	0x01
	.zero		1


	//----- nvinfo : EIATTR_ANNOTATIONS
	.align		4
        /*0024*/ 	.byte	0x04, 0x55
        /*0026*/ 	.short	(.L_22 - .L_21)


	//   ....[0]....
.L_21:
        /*0028*/ 	.word	0x00000001
        /*002c*/ 	.byte	0xa0, 0x0b, 0x00, 0x00, 0x01, 0x00, 0x00, 0x00, 0xe0, 0x0b, 0x00, 0x00, 0x01, 0x00, 0x00, 0x00
        /* <DEDUP_REMOVED lines=210> */
        /*0d5c*/ 	.byte	0x70, 0xfe, 0x00, 0x00


	//----- nvinfo : EIATTR_MERCURY_ISA_VERSION
	.align		4
.L_22:
        /*0d60*/ 	.byte	0x03, 0x5f
        /*0d62*/ 	.short	0x0101


	//----- nvinfo : EIATTR_COOP_GROUP_MASK_REGIDS
	.align		4
        /*0d64*/ 	.byte	0x04, 0x29
        /*0d66*/ 	.short	(.L_24 - .L_23)


	//   ....[0]....
.L_23:
        /*0d68*/ 	.word	0xffffffff


	//   ....[1]....
        /*0d6c*/ 	.word	0xffffffff


	//   ....[2]....
        /*0d70*/ 	.word	0xffffffff


	//   ....[3]....
        /*0d74*/ 	.word	0xffffffff


	//----- nvinfo : EIATTR_COOP_GROUP_INSTR_OFFSETS
	.align		4
.L_24:
        /*0d78*/ 	.byte	0x04, 0x28
        /*0d7a*/ 	.short	(.L_26 - .L_25)


	//   ....[0]....
.L_25:
        /*0d7c*/ 	.word	0x00000080


	//   ....[1]....
        /*0d80*/ 	.word	0x00000090


	//   ....[2]....
        /*0d84*/ 	.word	0x000001b0


	//   ....[3]....
        /*0d88*/ 	.word	0x000007a0


	//----- nvinfo : EIATTR_MBARRIER_INSTR_OFFSETS
	.align		4
.L_26:
        /*0d8c*/ 	.byte	0x04, 0x39
        /*0d8e*/ 	.short	(.L_28 - .L_27)


	//   ....[0]....
.L_27:
        /*0d90*/ 	.word	0x000003e0
        /*0d94*/ 	.word	0x000000ff
        /*0d98*/ 	.word	0x00036000
        /*0d9c*/ 	.short	0x0100
        /*0d9e*/ 	.byte	0x0a
	.zero		1


	//   ....[1]....
        /*0da0*/ 	.word	0x000003f0
        /*0da4*/ 	.word	0x000000ff
        /*0da8*/ 	.word	0x00036048
        /*0dac*/ 	.short	0x0100
        /*0dae*/ 	.byte	0x0a
	.zero		1


	//   ....[2]....
        /*0db0*/ 	.word	0x00000400
        /*0db4*/ 	.word	0x000000ff
        /*0db8*/ 	.word	0x00036008
        /*0dbc*/ 	.short	0x0100
        /*0dbe*/ 	.byte	0x0a
	.zero		1


	//   ....[3]....
        /*0dc0*/ 	.word	0x00000410
        /*0dc4*/ 	.word	0x000000ff
        /*0dc8*/ 	.word	0x00036050
        /*0dcc*/ 	.short	0x0100
        /*0dce*/ 	.byte	0x0a
	.zero		1


	//   ....[4]....
        /*0dd0*/ 	.word	0x00000420
        /*0dd4*/ 	.word	0x000000ff
        /*0dd8*/ 	.word	0x00036010
        /*0ddc*/ 	.short	0x0100
        /*0dde*/ 	.byte	0x0a
	.zero		1


	//   ....[5]....
        /*0de0*/ 	.word	0x00000430
        /*0de4*/ 	.word	0x000000ff
        /*0de8*/ 	.word	0x00036058
        /*0dec*/ 	.short	0x0100
        /*0dee*/ 	.byte	0x0a
	.zero		1


	//   ....[6]....
        /*0df0*/ 	.word	0x00000440
        /*0df4*/ 	.word	0x000000ff
        /*0df8*/ 	.word	0x00036018
        /*0dfc*/ 	.short	0x0100
        /*0dfe*/ 	.byte	0x0a
	.zero		1


	//   ....[7]....
        /*0e00*/ 	.word	0x00000450
        /*0e04*/ 	.word	0x000000ff
        /*0e08*/ 	.word	0x00036060
        /*0e0c*/ 	.short	0x0100
        /*0e0e*/ 	.byte	0x0a
	.zero		1


	//   ....[8]....
        /*0e10*/ 	.word	0x00000460
        /*0e14*/ 	.word	0x000000ff
        /*0e18*/ 	.word	0x00036020
        /*0e1c*/ 	.short	0x0100
        /*0e1e*/ 	.byte	0x0a
	.zero		1


	//   ....[9]....
        /*0e20*/ 	.word	0x00000470
        /*0e24*/ 	.word	0x000000ff
        /*0e28*/ 	.word	0x00036068
        /*0e2c*/ 	.short	0x0100
        /*0e2e*/ 	.byte	0x0a
	.zero		1


	//   ....[10]....
        /*0e30*/ 	.word	0x00000480
        /*0e34*/ 	.word	0x000000ff
        /*0e38*/ 	.word	0x00036028
        /*0e3c*/ 	.short	0x0100
        /*0e3e*/ 	.byte	0x0a
	.zero		1


	//   ....[11]....
        /*0e40*/ 	.word	0x00000490
        /*0e44*/ 	.word	0x000000ff
        /*0e48*/ 	.word	0x00036070
        /*0e4c*/ 	.short	0x0100
        /*0e4e*/ 	.byte	0x0a
	.zero		1


	//   ....[12]....
        /*0e50*/ 	.word	0x000004a0
        /*0e54*/ 	.word	0x000000ff
        /*0e58*/ 	.word	0x00036030
        /*0e5c*/ 	.short	0x0100
        /*0e5e*/ 	.byte	0x0a
	.zero		1


	//   ....[13]....
        /*0e60*/ 	.word	0x000004b0
        /*0e64*/ 	.word	0x000000ff
        /*0e68*/ 	.word	0x00036078
        /*0e6c*/ 	.short	0x0100
        /*0e6e*/ 	.byte	0x0a
	.zero		1


	//   ....[14]....
        /*0e70*/ 	.word	0x000004c0
        /*0e74*/ 	.word	0x000000ff
        /*0e78*/ 	.word	0x00036038
        /*0e7c*/ 	.short	0x0100
        /*0e7e*/ 	.byte	0x0a
	.zero		1


	//   ....[15]....
        /*0e80*/ 	.word	0x000004d0
        /*0e84*/ 	.word	0x000000ff
        /*0e88*/ 	.word	0x00036080
        /*0e8c*/ 	.short	0x0100
        /*0e8e*/ 	.byte	0x0a
	.zero		1


	//   ....[16]....
        /*0e90*/ 	.word	0x000004e0
        /*0e94*/ 	.word	0x000000ff
        /*0e98*/ 	.word	0x00036040
        /*0e9c*/ 	.short	0x0100
        /*0e9e*/ 	.byte	0x0a
	.zero		1


	//   ....[17]....
        /*0ea0*/ 	.word	0x000004f0
        /*0ea4*/ 	.word	0x000000ff
        /*0ea8*/ 	.word	0x00036088
        /*0eac*/ 	.short	0x0100
        /*0eae*/ 	.byte	0x0a
	.zero		1


	//   ....[18]....
        /*0eb0*/ 	.word	0x00001680
        /*0eb4*/ 	.word	0x00000003
        /*0eb8*/ 	.word	0x00036000
        /*0ebc*/ 	.short	0x010a
        /*0ebe*/ 	.byte	0x3f
	.zero		1


	//   ....[19]....
        /*0ec0*/ 	.word	0x00002710
        /*0ec4*/ 	.word	0x00000000
        /*0ec8*/ 	.word	0x00036000
        /*0ecc*/ 	.short	0x010a
        /*0ece*/ 	.byte	0x3f
	.zero		1


	//   ....[20]....
        /*0ed0*/ 	.word	0x00003b60
        /*0ed4*/ 	.word	0x00000000
        /*0ed8*/ 	.word	0x00000000
        /*0edc*/ 	.short	0x0101
        /*0ede*/ 	.byte	0x3f
	.zero		1


	//   ....[21]....
        /*0ee0*/ 	.word	0x00003d90
        /*0ee4*/ 	.word	0x00000006
        /*0ee8*/ 	.word	0x00000000
        /*0eec*/ 	.short	0x0101
        /*0eee*/ 	.byte	0x3f
	.zero		1


	//   ....[22]....
        /*0ef0*/ 	.word	0x00013f10
        /*0ef4*/ 	.word	0x0000000c
        /*0ef8*/ 	.word	0x00036048
        /*0efc*/ 	.short	0x010a
        /*0efe*/ 	.byte	0x3f
	.zero		1


	//   ....[23]....
        /*0f00*/ 	.word	0x00014760
        /*0f04*/ 	.word	0x00000003
        /*0f08*/ 	.word	0x00000000
        /*0f0c*/ 	.short	0x010a
        /*0f0e*/ 	.byte	0x3f
	.zero		1


	//   ....[24]....
        /*0f10*/ 	.word	0x00014820
        /*0f14*/ 	.word	0x00000003
        /*0f18*/ 	.word	0x00000000
        /*0f1c*/ 	.short	0x010a
        /*0f1e*/ 	.byte	0x3f
	.zero		1


	//   ....[25]....
        /*0f20*/ 	.word	0x000148e0
        /*0f24*/ 	.word	0x00000003
        /*0f28*/ 	.word	0x00000000
        /*0f2c*/ 	.short	0x010a
        /*0f2e*/ 	.byte	0x3f
	.zero		1


	//   ....[26]....
        /*0f30*/ 	.word	0x000149a0
        /*0f34*/ 	.word	0x00000003
        /*0f38*/ 	.word	0x00000000
        /*0f3c*/ 	.short	0x010a
        /*0f3e*/ 	.byte	0x3f
	.zero		1


	//   ....[27]....
        /*0f40*/ 	.word	0x00014a60
        /*0f44*/ 	.word	0x00000003
        /*0f48*/ 	.word	0x00000000
        /*0f4c*/ 	.short	0x010a
        /*0f4e*/ 	.byte	0x3f
	.zero		1


	//   ....[28]....
        /*0f50*/ 	.word	0x00014b20
        /*0f54*/ 	.word	0x00000003
        /*0f58*/ 	.word	0x00000000
        /*0f5c*/ 	.short	0x010a
        /*0f5e*/ 	.byte	0x3f
	.zero		1


	//   ....[29]....
        /*0f60*/ 	.word	0x00014be0
        /*0f64*/ 	.word	0x00000003
        /*0f68*/ 	.word	0x00000000
        /*0f6c*/ 	.short	0x010a
        /*0f6e*/ 	.byte	0x3f
	.zero		1


	//   ....[30]....
        /*0f70*/ 	.word	0x00014ca0
        /*0f74*/ 	.word	0x00000003
        /*0f78*/ 	.word	0x00000000
        /*0f7c*/ 	.short	0x010a
        /*0f7e*/ 	.byte	0x3f
	.zero		1


	//   ....[31]....
        /*0f80*/ 	.word	0x00014d60
        /*0f84*/ 	.word	0x00000003
        /*0f88*/ 	.word	0x00000000
        /*0f8c*/ 	.short	0x010a
        /*0f8e*/ 	.byte	0x3f
	.zero		1


	//----- nvinfo : EIATTR_NUM_MBARRIERS
	.align		4
.L_28:
        /*0f90*/ 	.byte	0x03, 0x38
        /*0f92*/ 	.short	0x0012


	//----- nvinfo : EIATTR_EXIT_INSTR_OFFSETS
	.align		4
        /*0f94*/ 	.byte	0x04, 0x1c
        /*0f96*/ 	.short	(.L_30 - .L_29)


	//   ....[0]....
.L_29:
        /*0f98*/ 	.word	0x00000b90


	//   ....[1]....
        /*0f9c*/ 	.word	0x00003fa0


	//   ....[2]....
        /*0fa0*/ 	.word	0x0000f310


	//   ....[3]....
        /*0fa4*/ 	.word	0x0000f350


	//   ....[4]....
        /*0fa8*/ 	.word	0x00013ca0


	//   ....[5]....
        /*0fac*/ 	.word	0x00013ce0


	//   ....[6]....
        /*0fb0*/ 	.word	0x00013d00


	//   ....[7]....
        /*0fb4*/ 	.word	0x00014660


	//   ....[8]....
        /*0fb8*/ 	.word	0x00014d90


	//----- nvinfo : EIATTR_MAX_THREADS
	.align		4
.L_30:
        /*0fbc*/ 	.byte	0x04, 0x05
        /*0fbe*/ 	.short	(.L_32 - .L_31)
.L_31:
        /*0fc0*/ 	.word	0x00000100
        /*0fc4*/ 	.word	0x00000001
        /*0fc8*/ 	.word	0x00000001


	//----- nvinfo : EIATTR_CRS_STACK_SIZE
	.align		4
.L_32:
        /*0fcc*/ 	.byte	0x04, 0x1e
        /*0fce*/ 	.short	(.L_34 - .L_33)
.L_33:
        /*0fd0*/ 	.word	0x00000000


	//----- nvinfo : EIATTR_CBANK_PARAM_SIZE
	.align		4
.L_34:
        /*0fd4*/ 	.byte	0x03, 0x19
        /*0fd6*/ 	.short	0x0470


	//----- nvinfo : EIATTR_PARAM_CBANK
	.align		4
        /*0fd8*/ 	.byte	0x04, 0x0a
        /*0fda*/ 	.short	(.L_36 - .L_35)
	.align		4
.L_35:
        /*0fdc*/ 	.word	index@(.nv.constant0._ZN7cutlass13device_kernelINS_4conv6kernel13ConvUniversalINS1_16ConvProblemShapeILNS1_8OperatorE0ELi3EEENS1_10collective14CollectiveConvINS1_46MainloopSm90TmaGmmaWarpSpecializedImplicitGemmILS5_0ELi9ELi3EN4cute5tupleIJNSA_1CILi2EEENSC_ILi1EEESE_EEENS1_36KernelImplicitTmaWarpSpecializedSm90ELi1EEENSB_IJNSC_ILi256EEENSC_ILi128EEENSB_IJNSC_ILi32EEEEEEEEENS_10bfloat16_tESN_NSA_8TiledMMAINSA_8MMA_AtomIJNSA_4SM904GMMA28MMA_64x128x16_F32BF16BF16_SSILNSR_5MajorE0ELST_0ELNSR_7ScaleInE1ELSU_1EEEEEENSA_6LayoutINSB_IJSE_SE_SE_EEENSB_IJNSC_ILi0EEESZ_SZ_EEEEENSB_IJNSA_10UnderscoreES12_S12_EEEEENS7_6detail26Sm90ImplicitGemmTileTraitsINSA_20SM90_TMA_LOAD_IM2COLENSA_14ComposedLayoutINSA_7SwizzleILi2ELi4ELi3EEENSA_18smem_ptr_flag_bitsILi16EEENSX_INSB_IJNSB_IJNSC_ILi8EEESK_EEENSB_IJSK_SE_EEENSB_IJSE_NSC_ILi9EEEEEEEEENSB_IJNSB_IJSK_SI_EEENSB_IJSE_SZ_EEENSB_IJSZ_NSC_ILi8192EEEEEEEEEEEEEvEENS16_INSA_23SM90_TMA_LOAD_MULTICASTENS18_IS1A_S1C_NSX_INSB_IJNSB_IJS1D_NSC_ILi16EEEEEES1F_S1H_EEENSB_IJS1J_S1K_NSB_IJSZ_NSC_ILi4096EEEEEEEEEEEEEvEEEENS_8epilogue10collective6detail29Sm90TmaWarpSpecializedAdapterINS23_15DefaultEpilogueISN_NSB_IJNSB_IJllllEEESE_SZ_EEES28_NS22_6thread17LinearCombinationISN_Li1EffLNS29_9ScaleType4KindE0ELNS_15FloatRoundStyleE2ESN_EENS_4gemm15EpilogueDefaultEEEEEvvEEEEvNT_6ParamsE)
        /*0fe0*/ 	.short	0x0210
        /*0fe2*/ 	.short	0x0470


	//----- nvinfo : EIATTR_SW_WAR
	.align		4
.L_36:
        /*0fe4*/ 	.byte	0x04, 0x36
        /*0fe6*/ 	.short	(.L_38 - .L_37)
.L_37:
        /*0fe8*/ 	.word	0x00000008
.L_38:


//--------------------- .nv.callgraph             --------------------------
	.section	.nv.callgraph,"",@"SHT_CUDA_CALLGRAPH"
	.align	4
	.sectionentsize	8
	.align		4
        /*0000*/ 	.word	0x00000000
	.align		4
        /*0004*/ 	.word	0xffffffff
	.align		4
        /*0008*/ 	.word	0x00000000
	.align		4
        /*000c*/ 	.word	0xfffffffe
	.align		4
        /*0010*/ 	.word	0x00000000
	.align		4
        /*0014*/ 	.word	0xfffffffd
	.align		4
        /*0018*/ 	.word	0x00000000
	.align		4
        /*001c*/ 	.word	0xfffffffc


//--------------------- .nv.constant4             --------------------------
	.section	.nv.constant4,"a",@progbits
	.align	8
	.align		8
.nv.constant4:
        /*0000*/ 	.dword	_ZN39_INTERNAL_d91fe53d_4_k_cu_64f9376d_35724cuda3std3__45__cpo5beginE
	.align		8
        /*0008*/ 	.dword	_ZN39_INTERNAL_d91fe53d_4_k_cu_64f9376d_35724cuda3std3__45__cpo3endE
	.align		8
        /*0010*/ 	.dword	_ZN39_INTERNAL_d91fe53d_4_k_cu_64f9376d_35724cuda3std3__45__cpo6cbeginE
	.align		8
        /*0018*/ 	.dword	_ZN39_INTERNAL_d91fe53d_4_k_cu_64f9376d_35724cuda3std3__45__cpo4cendE
	.align		8
        /*0020*/ 	.dword	_ZN39_INTERNAL_d91fe53d_4_k_cu_64f9376d_35724cuda3std3__441_GLOBAL__N__d91fe53d_4_k_cu_64f9376d_35726ignoreE
	.align		8
        /*0028*/ 	.dword	_ZN39_INTERNAL_d91fe53d_4_k_cu_64f9376d_35724cuda3std3__419piecewise_constructE
	.align		8
        /*0030*/ 	.dword	_ZN39_INTERNAL_d91fe53d_4_k_cu_64f9376d_35724cuda3std3__48in_placeE
	.align		8
        /*0038*/ 	.dword	_ZN39_INTERNAL_d91fe53d_4_k_cu_64f9376d_35724cuda3std6ranges3__45__cpo4swapE
	.align		8
        /*0040*/ 	.dword	_ZN39_INTERNAL_d91fe53d_4_k_cu_64f9376d_35724cuda3std6ranges3__45__cpo9iter_moveE
	.align		8
        /*0048*/ 	.dword	_ZN39_INTERNAL_d91fe53d_4_k_cu_64f9376d_35724cute7productE
	.align		8
        /*0050*/ 	.dword	_ZN39_INTERNAL_d91fe53d_4_k_cu_64f9376d_35724cute1_E


//--------------------- .text._ZN7cutlass13device_kernelINS_4conv6kernel13ConvUniversalINS1_16ConvProblemShapeILNS1_8OperatorE0ELi3EEENS1_10collective14CollectiveConvINS1_46MainloopSm90TmaGmmaWarpSpecializedImplicitGemmILS5_0ELi9ELi3EN4cute5tupleIJNSA_1CILi2EEENSC_ILi1EEESE_EEENS1_36KernelImplicitTmaWarpSpecializedSm90ELi1EEENSB_IJNSC_ILi256EEENSC_ILi128EEENSB_IJNSC_ILi32EEEEEEEEENS_10bfloat16_tESN_NSA_8TiledMMAINSA_8MMA_AtomIJNSA_4SM904GMMA28MMA_64x128x16_F32BF16BF16_SSILNSR_5MajorE0ELST_0ELNSR_7ScaleInE1ELSU_1EEEEEENSA_6LayoutINSB_IJSE_SE_SE_EEENSB_IJNSC_ILi0EEESZ_SZ_EEEEENSB_IJNSA_10UnderscoreES12_S12_EEEEENS7_6detail26Sm90ImplicitGemmTileTraitsINSA_20SM90_TMA_LOAD_IM2COLENSA_14ComposedLayoutINSA_7SwizzleILi2ELi4ELi3EEENSA_18smem_ptr_flag_bitsILi16EEENSX_INSB_IJNSB_IJNSC_ILi8EEESK_EEENSB_IJSK_SE_EEENSB_IJSE_NSC_ILi9EEEEEEEEENSB_IJNSB_IJSK_SI_EEENSB_IJSE_SZ_EEENSB_IJSZ_NSC_ILi8192EEEEEEEEEEEEEvEENS16_INSA_23SM90_TMA_LOAD_MULTICASTENS18_IS1A_S1C_NSX_INSB_IJNSB_IJS1D_NSC_ILi16EEEEEES1F_S1H_EEENSB_IJS1J_S1K_NSB_IJSZ_NSC_ILi4096EEEEEEEEEEEEEvEEEENS_8epilogue10collective6detail29Sm90TmaWarpSpecializedAdapterINS23_15DefaultEpilogueISN_NSB_IJNSB_IJllllEEESE_SZ_EEES28_NS22_6thread17LinearCombinationISN_Li1EffLNS29_9ScaleType4KindE0ELNS_15FloatRoundStyleE2ESN_EENS_4gemm15EpilogueDefaultEEEEEvvEEEEvNT_6ParamsE --------------------------
	.section	.text._ZN7cutlass13device_kernelINS_4conv6kernel13ConvUniversalINS1_16ConvProblemShapeILNS1_8OperatorE0ELi3EEENS1_10collective14CollectiveConvINS1_46MainloopSm90TmaGmmaWarpSpecializedImplicitGemmILS5_0ELi9ELi3EN4cute5tupleIJNSA_1CILi2EEENSC_ILi1EEESE_EEENS1_36KernelImplicitTmaWarpSpecializedSm90ELi1EEENSB_IJNSC_ILi256EEENSC_ILi128EEENSB_IJNSC_ILi32EEEEEEEEENS_10bfloat16_tESN_NSA_8TiledMMAINSA_8MMA_AtomIJNSA_4SM904GMMA28MMA_64x128x16_F32BF16BF16_SSILNSR_5MajorE0ELST_0ELNSR_7ScaleInE1ELSU_1EEEEEENSA_6LayoutINSB_IJSE_SE_SE_EEENSB_IJNSC_ILi0EEESZ_SZ_EEEEENSB_IJNSA_10UnderscoreES12_S12_EEEEENS7_6detail26Sm90ImplicitGemmTileTraitsINSA_20SM90_TMA_LOAD_IM2COLENSA_14ComposedLayoutINSA_7SwizzleILi2ELi4ELi3EEENSA_18smem_ptr_flag_bitsILi16EEENSX_INSB_IJNSB_IJNSC_ILi8EEESK_EEENSB_IJSK_SE_EEENSB_IJSE_NSC_ILi9EEEEEEEEENSB_IJNSB_IJSK_SI_EEENSB_IJSE_SZ_EEENSB_IJSZ_NSC_ILi8192EEEEEEEEEEEEEvEENS16_INSA_23SM90_TMA_LOAD_MULTICASTENS18_IS1A_S1C_NSX_INSB_IJNSB_IJS1D_NSC_ILi16EEEEEES1F_S1H_EEENSB_IJS1J_S1K_NSB_IJSZ_NSC_ILi4096EEEEEEEEEEEEEvEEEENS_8epilogue10collective6detail29Sm90TmaWarpSpecializedAdapterINS23_15DefaultEpilogueISN_NSB_IJNSB_IJllllEEESE_SZ_EEES28_NS22_6thread17LinearCombinationISN_Li1EffLNS29_9ScaleType4KindE0ELNS_15FloatRoundStyleE2ESN_EENS_4gemm15EpilogueDefaultEEEEEvvEEEEvNT_6ParamsE,"ax",@progbits
	.align	128
.text._ZN7cutlass13device_kernelINS_4conv6kernel13ConvUniversalINS1_16ConvProblemShapeILNS1_8OperatorE0ELi3EEENS1_10collective14CollectiveConvINS1_46MainloopSm90TmaGmmaWarpSpecializedImplicitGemmILS5_0ELi9ELi3EN4cute5tupleIJNSA_1CILi2EEENSC_ILi1EEESE_EEENS1_36KernelImplicitTmaWarpSpecializedSm90ELi1EEENSB_IJNSC_ILi256EEENSC_ILi128EEENSB_IJNSC_ILi32EEEEEEEEENS_10bfloat16_tESN_NSA_8TiledMMAINSA_8MMA_AtomIJNSA_4SM904GMMA28MMA_64x128x16_F32BF16BF16_SSILNSR_5MajorE0ELST_0ELNSR_7ScaleInE1ELSU_1EEEEEENSA_6LayoutINSB_IJSE_SE_SE_EEENSB_IJNSC_ILi0EEESZ_SZ_EEEEENSB_IJNSA_10UnderscoreES12_S12_EEEEENS7_6detail26Sm90ImplicitGemmTileTraitsINSA_20SM90_TMA_LOAD_IM2COLENSA_14ComposedLayoutINSA_7SwizzleILi2ELi4ELi3EEENSA_18smem_ptr_flag_bitsILi16EEENSX_INSB_IJNSB_IJNSC_ILi8EEESK_EEENSB_IJSK_SE_EEENSB_IJSE_NSC_ILi9EEEEEEEEENSB_IJNSB_IJSK_SI_EEENSB_IJSE_SZ_EEENSB_IJSZ_NSC_ILi8192EEEEEEEEEEEEEvEENS16_INSA_23SM90_TMA_LOAD_MULTICASTENS18_IS1A_S1C_NSX_INSB_IJNSB_IJS1D_NSC_ILi16EEEEEES1F_S1H_EEENSB_IJS1J_S1K_NSB_IJSZ_NSC_ILi4096EEEEEEEEEEEEEvEEEENS_8epilogue10collective6detail29Sm90TmaWarpSpecializedAdapterINS23_15DefaultEpilogueISN_NSB_IJNSB_IJllllEEESE_SZ_EEES28_NS22_6thread17LinearCombinationISN_Li1EffLNS29_9ScaleType4KindE0ELNS_15FloatRoundStyleE2ESN_EENS_4gemm15EpilogueDefaultEEEEEvvEEEEvNT_6ParamsE:
        .type           _ZN7cutlass13device_kernelINS_4conv6kernel13ConvUniversalINS1_16ConvProblemShapeILNS1_8OperatorE0ELi3EEENS1_10collective14CollectiveConvINS1_46MainloopSm90TmaGmmaWarpSpecializedImplicitGemmILS5_0ELi9ELi3EN4cute5tupleIJNSA_1CILi2EEENSC_ILi1EEESE_EEENS1_36KernelImplicitTmaWarpSpecializedSm90ELi1EEENSB_IJNSC_ILi256EEENSC_ILi128EEENSB_IJNSC_ILi32EEEEEEEEENS_10bfloat16_tESN_NSA_8TiledMMAINSA_8MMA_AtomIJNSA_4SM904GMMA28MMA_64x128x16_F32BF16BF16_SSILNSR_5MajorE0ELST_0ELNSR_7ScaleInE1ELSU_1EEEEEENSA_6LayoutINSB_IJSE_SE_SE_EEENSB_IJNSC_ILi0EEESZ_SZ_EEEEENSB_IJNSA_10UnderscoreES12_S12_EEEEENS7_6detail26Sm90ImplicitGemmTileTraitsINSA_20SM90_TMA_LOAD_IM2COLENSA_14ComposedLayoutINSA_7SwizzleILi2ELi4ELi3EEENSA_18smem_ptr_flag_bitsILi16EEENSX_INSB_IJNSB_IJNSC_ILi8EEESK_EEENSB_IJSK_SE_EEENSB_IJSE_NSC_ILi9EEEEEEEEENSB_IJNSB_IJSK_SI_EEENSB_IJSE_SZ_EEENSB_IJSZ_NSC_ILi8192EEEEEEEEEEEEEvEENS16_INSA_23SM90_TMA_LOAD_MULTICASTENS18_IS1A_S1C_NSX_INSB_IJNSB_IJS1D_NSC_ILi16EEEEEES1F_S1H_EEENSB_IJS1J_S1K_NSB_IJSZ_NSC_ILi4096EEEEEEEEEEEEEvEEEENS_8epilogue10collective6detail29Sm90TmaWarpSpecializedAdapterINS23_15DefaultEpilogueISN_NSB_IJNSB_IJllllEEESE_SZ_EEES28_NS22_6thread17LinearCombinationISN_Li1EffLNS29_9ScaleType4KindE0ELNS_15FloatRoundStyleE2ESN_EENS_4gemm15EpilogueDefaultEEEEEvvEEEEvNT_6ParamsE,@function
        .size           _ZN7cutlass13device_kernelINS_4conv6kernel13ConvUniversalINS1_16ConvProblemShapeILNS1_8OperatorE0ELi3EEENS1_10collective14CollectiveConvINS1_46MainloopSm90TmaGmmaWarpSpecializedImplicitGemmILS5_0ELi9ELi3EN4cute5tupleIJNSA_1CILi2EEENSC_ILi1EEESE_EEENS1_36KernelImplicitTmaWarpSpecializedSm90ELi1EEENSB_IJNSC_ILi256EEENSC_ILi128EEENSB_IJNSC_ILi32EEEEEEEEENS_10bfloat16_tESN_NSA_8TiledMMAINSA_8MMA_AtomIJNSA_4SM904GMMA28MMA_64x128x16_F32BF16BF16_SSILNSR_5MajorE0ELST_0ELNSR_7ScaleInE1ELSU_1EEEEEENSA_6LayoutINSB_IJSE_SE_SE_EEENSB_IJNSC_ILi0EEESZ_SZ_EEEEENSB_IJNSA_10UnderscoreES12_S12_EEEEENS7_6detail26Sm90ImplicitGemmTileTraitsINSA_20SM90_TMA_LOAD_IM2COLENSA_14ComposedLayoutINSA_7SwizzleILi2ELi4ELi3EEENSA_18smem_ptr_flag_bitsILi16EEENSX_INSB_IJNSB_IJNSC_ILi8EEESK_EEENSB_IJSK_SE_EEENSB_IJSE_NSC_ILi9EEEEEEEEENSB_IJNSB_IJSK_SI_EEENSB_IJSE_SZ_EEENSB_IJSZ_NSC_ILi8192EEEEEEEEEEEEEvEENS16_INSA_23SM90_TMA_LOAD_MULTICASTENS18_IS1A_S1C_NSX_INSB_IJNSB_IJS1D_NSC_ILi16EEEEEES1F_S1H_EEENSB_IJS1J_S1K_NSB_IJSZ_NSC_ILi4096EEEEEEEEEEEEEvEEEENS_8epilogue10collective6detail29Sm90TmaWarpSpecializedAdapterINS23_15DefaultEpilogueISN_NSB_IJNSB_IJllllEEESE_SZ_EEES28_NS22_6thread17LinearCombinationISN_Li1EffLNS29_9ScaleType4KindE0ELNS_15FloatRoundStyleE2ESN_EENS_4gemm15EpilogueDefaultEEEEEvvEEEEvNT_6ParamsE,(.L_x_547 - _ZN7cutlass13device_kernelINS_4conv6kernel13ConvUniversalINS1_16ConvProblemShapeILNS1_8OperatorE0ELi3EEENS1_10collective14CollectiveConvINS1_46MainloopSm90TmaGmmaWarpSpecializedImplicitGemmILS5_0ELi9ELi3EN4cute5tupleIJNSA_1CILi2EEENSC_ILi1EEESE_EEENS1_36KernelImplicitTmaWarpSpecializedSm90ELi1EEENSB_IJNSC_ILi256EEENSC_ILi128EEENSB_IJNSC_ILi32EEEEEEEEENS_10bfloat16_tESN_NSA_8TiledMMAINSA_8MMA_AtomIJNSA_4SM904GMMA28MMA_64x128x16_F32BF16BF16_SSILNSR_5MajorE0ELST_0ELNSR_7ScaleInE1ELSU_1EEEEEENSA_6LayoutINSB_IJSE_SE_SE_EEENSB_IJNSC_ILi0EEESZ_SZ_EEEEENSB_IJNSA_10UnderscoreES12_S12_EEEEENS7_6detail26Sm90ImplicitGemmTileTraitsINSA_20SM90_TMA_LOAD_IM2COLENSA_14ComposedLayoutINSA_7SwizzleILi2ELi4ELi3EEENSA_18smem_ptr_flag_bitsILi16EEENSX_INSB_IJNSB_IJNSC_ILi8EEESK_EEENSB_IJSK_SE_EEENSB_IJSE_NSC_ILi9EEEEEEEEENSB_IJNSB_IJSK_SI_EEENSB_IJSE_SZ_EEENSB_IJSZ_NSC_ILi8192EEEEEEEEEEEEEvEENS16_INSA_23SM90_TMA_LOAD_MULTICASTENS18_IS1A_S1C_NSX_INSB_IJNSB_IJS1D_NSC_ILi16EEEEEES1F_S1H_EEENSB_IJS1J_S1K_NSB_IJSZ_NSC_ILi4096EEEEEEEEEEEEEvEEEENS_8epilogue10collective6detail29Sm90TmaWarpSpecializedAdapterINS23_15DefaultEpilogueISN_NSB_IJNSB_IJllllEEESE_SZ_EEES28_NS22_6thread17LinearCombinationISN_Li1EffLNS29_9ScaleType4KindE0ELNS_15FloatRoundStyleE2ESN_EENS_4gemm15EpilogueDefaultEEEEEvvEEEEvNT_6ParamsE)
        .other          _ZN7cutlass13device_kernelINS_4conv6kernel13ConvUniversalINS1_16ConvProblemShapeILNS1_8OperatorE0ELi3EEENS1_10collective14CollectiveConvINS1_46MainloopSm90TmaGmmaWarpSpecializedImplicitGemmILS5_0ELi9ELi3EN4cute5tupleIJNSA_1CILi2EEENSC_ILi1EEESE_EEENS1_36KernelImplicitTmaWarpSpecializedSm90ELi1EEENSB_IJNSC_ILi256EEENSC_ILi128EEENSB_IJNSC_ILi32EEEEEEEEENS_10bfloat16_tESN_NSA_8TiledMMAINSA_8MMA_AtomIJNSA_4SM904GMMA28MMA_64x128x16_F32BF16BF16_SSILNSR_5MajorE0ELST_0ELNSR_7ScaleInE1ELSU_1EEEEEENSA_6LayoutINSB_IJSE_SE_SE_EEENSB_IJNSC_ILi0EEESZ_SZ_EEEEENSB_IJNSA_10UnderscoreES12_S12_EEEEENS7_6detail26Sm90ImplicitGemmTileTraitsINSA_20SM90_TMA_LOAD_IM2COLENSA_14ComposedLayoutINSA_7SwizzleILi2ELi4ELi3EEENSA_18smem_ptr_flag_bitsILi16EEENSX_INSB_IJNSB_IJNSC_ILi8EEESK_EEENSB_IJSK_SE_EEENSB_IJSE_NSC_ILi9EEEEEEEEENSB_IJNSB_IJSK_SI_EEENSB_IJSE_SZ_EEENSB_IJSZ_NSC_ILi8192EEEEEEEEEEEEEvEENS16_INSA_23SM90_TMA_LOAD_MULTICASTENS18_IS1A_S1C_NSX_INSB_IJNSB_IJS1D_NSC_ILi16EEEEEES1F_S1H_EEENSB_IJS1J_S1K_NSB_IJSZ_NSC_ILi4096EEEEEEEEEEEEEvEEEENS_8epilogue10collective6detail29Sm90TmaWarpSpecializedAdapterINS23_15DefaultEpilogueISN_NSB_IJNSB_IJllllEEESE_SZ_EEES28_NS22_6thread17LinearCombinationISN_Li1EffLNS29_9ScaleType4KindE0ELNS_15FloatRoundStyleE2ESN_EENS_4gemm15EpilogueDefaultEEEEEvvEEEEvNT_6ParamsE,@"STO_CUDA_ENTRY STV_DEFAULT"
_ZN7cutlass13device_kernelINS_4conv6kernel13ConvUniversalINS1_16ConvProblemShapeILNS1_8OperatorE0ELi3EEENS1_10collective14CollectiveConvINS1_46MainloopSm90TmaGmmaWarpSpecializedImplicitGemmILS5_0ELi9ELi3EN4cute5tupleIJNSA_1CILi2EEENSC_ILi1EEESE_EEENS1_36KernelImplicitTmaWarpSpecializedSm90ELi1EEENSB_IJNSC_ILi256EEENSC_ILi128EEENSB_IJNSC_ILi32EEEEEEEEENS_10bfloat16_tESN_NSA_8TiledMMAINSA_8MMA_AtomIJNSA_4SM904GMMA28MMA_64x128x16_F32BF16BF16_SSILNSR_5MajorE0ELST_0ELNSR_7ScaleInE1ELSU_1EEEEEENSA_6LayoutINSB_IJSE_SE_SE_EEENSB_IJNSC_ILi0EEESZ_SZ_EEEEENSB_IJNSA_10UnderscoreES12_S12_EEEEENS7_6detail26Sm90ImplicitGemmTileTraitsINSA_20SM90_TMA_LOAD_IM2COLENSA_14ComposedLayoutINSA_7SwizzleILi2ELi4ELi3EEENSA_18smem_ptr_flag_bitsILi16EEENSX_INSB_IJNSB_IJNSC_ILi8EEESK_EEENSB_IJSK_SE_EEENSB_IJSE_NSC_ILi9EEEEEEEEENSB_IJNSB_IJSK_SI_EEENSB_IJSE_SZ_EEENSB_IJSZ_NSC_ILi8192EEEEEEEEEEEEEvEENS16_INSA_23SM90_TMA_LOAD_MULTICASTENS18_IS1A_S1C_NSX_INSB_IJNSB_IJS1D_NSC_ILi16EEEEEES1F_S1H_EEENSB_IJS1J_S1K_NSB_IJSZ_NSC_ILi4096EEEEEEEEEEEEEvEEEENS_8epilogue10collective6detail29Sm90TmaWarpSpecializedAdapterINS23_15DefaultEpilogueISN_NSB_IJNSB_IJllllEEESE_SZ_EEES28_NS22_6thread17LinearCombinationISN_Li1EffLNS29_9ScaleType4KindE0ELNS_15FloatRoundStyleE2ESN_EENS_4gemm15EpilogueDefaultEEEEEvvEEEEvNT_6ParamsE:
[----:B------:R-:W0:Y:S01]  /*0000*/  LDC R1, c[0x0][0x28] ;  /* 0x00000a00ff017b82 */ /* 0x000e220000000800 */
[----:B------:R-:W1:Y:S01]  /*0010*/  S2R R9, SR_TID.X ;  /* 0x0000000000097919 */ /* 0x000e620000002100 */
[----:B------:R-:W-:Y:S01]  /*0020*/  ELECT P0, URZ, PT ;  /* 0x00000000003f782f */ /* 0x000fe20003800000 */
[----:B------:R-:W-:Y:S01]  /*0030*/  BSSY B0, `(.L_x_0) ;  /* 0x0000017000007945 */ /* 0x000fe20003800000 */
[----:B0-----:R-:W-:Y:S01]  /*0040*/  VIADD R1, R1, 0xfffffd90 ;  /* 0xfffffd9001017836 */ /* 0x001fe20000000000 */
[----:B------:R-:W0:Y:S01]  /*0050*/  S2R R4, SR_CTAID.X ;  /* 0x0000000000047919 */ /* 0x000e220000002500 */
[--C-:B-1----:R-:W-:Y:S02]  /*0060*/  SHF.R.U32.HI R0, RZ, 0x5, R9.reuse ;  /* 0x00000005ff007819 */ /* 0x102fe40000011609 */
[----:B------:R-:W-:-:S03]  /*0070*/  SHF.R.U32.HI R3, RZ, 0x7, R9 ;  /* 0x00000007ff037819 */ /* 0x000fc60000011609 */
[----:B------:R-:W1:Y:S04]  /*0080*/  SHFL.IDX PT, R2, R0, RZ, 0x1f ;  /* 0x00001fff00027589 */ /* 0x000e6800000e0000 */
[----:B------:R-:W2:Y:S01]  /*0090*/  SHFL.IDX PT, R3, R3, RZ, 0x1f ;  /* 0x00001fff03037589 */ /* 0x000ea200000e0000 */
[----:B-1----:R-:W-:Y:S02]  /*00a0*/  R2UR UR4, R2 ;  /* 0x00000000020472ca */ /* 0x002fe400000e0000 */
[----:B------:R-:W-:-:S11]  /*00b0*/  SHF.R.S32.HI R2, RZ, 0x1f, R9 ;  /* 0x0000001fff027819 */ /* 0x000fd60000011409 */
[----:B------:R-:W-:Y:S02]  /*00c0*/  USHF.R.S32.HI UR5, URZ, 0x1f, UR4 ;  /* 0x0000001f3f057899 */ /* 0x000fe40008011404 */
[----:B------:R-:W-:Y:S02]  /*00d0*/  ISETP.NE.OR P0, PT, RZ, UR4, !P0 ;  /* 0x00000004ff007c0c */ /* 0x000fe4000c705670 */
[----:B------:R-:W-:-:S04]  /*00e0*/  ULEA.HI UR5, UR5, UR4, URZ, 0x2 ;  /* 0x0000000405057291 */ /* 0x000fc8000f8f103f */
[----:B------:R-:W-:-:S04]  /*00f0*/  ULOP3.LUT UR5, UR5, 0xfffffffc, URZ, 0xc0, !UPT ;  /* 0xfffffffc05057892 */ /* 0x000fc8000f8ec03f */
[----:B------:R-:W-:-:S03]  /*0100*/  UIADD3 UR7, UR4, -UR5, URZ ;  /* 0x8000000504077290 */ /* 0x000fc6000fffe03f */
[----:B0-2---:R-:W-:Y:S09]  /*0110*/  @P0 BRA `(.L_x_1) ;  /* 0x0000000000200947 */ /* 0x005ff20003800000 */
[----:B------:R-:W-:Y:S02]  /*0120*/  ULDC.64 UR4, c[0x0][0x198] ;  /* 0x0000660000047ab9 */ /* 0x000fe40000000a00 */
[----:B------:R-:W-:Y:S02]  /*0130*/  UIADD3 UR8, UP0, UR4, 0xf0, URZ ;  /* 0x000000f004087890 */ /* 0x000fe4000ff1e03f */
[----:B------:R-:W-:Y:S02]  /*0140*/  UIADD3 UR4, UP1, UR4, 0x270, URZ ;  /* 0x0000027004047890 */ /* 0x000fe4000ff3e03f */
[----:B------:R-:W-:Y:S02]  /*0150*/  UIADD3.X UR9, URZ, UR5, URZ, UP0, !UPT ;  /* 0x000000053f097290 */ /* 0x000fe400087fe43f */
[----:B------:R-:W-:-:S07]  /*0160*/  UIADD3.X UR5, URZ, UR5, URZ, UP1, !UPT ;  /* 0x000000053f057290 */ /* 0x000fce0008ffe43f */
[----:B------:R0:W-:Y:S02]  /*0170*/  UTMACCTL.PF [UR8] ;  /* 0x00000000080079b9 */ /* 0x0001e40008040000 */
[----:B------:R0:W-:Y:S02]  /*0180*/  UTMACCTL.PF [UR4] ;  /* 0x00000000040079b9 */ /* 0x0001e40008040000 */
[----:B0-----:R-:W-:Y:S01]  /*0190*/  NOP ;  /* 0x0000000000007918 */ /* 0x001fe20000000000 */
.L_x_1:
[----:B------:R-:W-:Y:S05]  /*01a0*/  BSYNC B0 ;  /* 0x0000000000007941 */ /* 0x000fea0003800000 */
.L_x_0:
[----:B------:R-:W0:Y:S01]  /*01b0*/  SHFL.IDX PT, R0, R0, RZ, 0x1f ;  /* 0x00001fff00007589 */ /* 0x000e2200000e0000 */
[----:B------:R-:W-:Y:S02]  /*01c0*/  LEA.HI R2, R2, R9, RZ, 0x7 ;  /* 0x0000000902027211 */ /* 0x000fe400078f38ff */
[----:B------:R-:W-:Y:S01]  /*01d0*/  R2UR UR11, R3 ;  /* 0x00000000030b72ca */ /* 0x000fe200000e0000 */
[----:B------:R-:W1:Y:S01]  /*01e0*/  S2R R11, SR_CTAID.Y ;  /* 0x00000000000b7919 */ /* 0x000e620000002600 */
[----:B------:R-:W-:Y:S02]  /*01f0*/  LOP3.LUT R2, R2, 0xffffff80, RZ, 0xc0, !PT ;  /* 0xffffff8002027812 */ /* 0x000fe400078ec0ff */
[----:B------:R-:W-:-:S03]  /*0200*/  I2FP.F32.U32 R6, R4 ;  /* 0x0000000400067245 */ /* 0x000fc60000201000 */
[----:B------:R-:W-:-:S05]  /*0210*/  IMAD.IADD R7, R9, 0x1, -R2 ;  /* 0x0000000109077824 */ /* 0x000fca00078e0a02 */
[----:B------:R-:W-:Y:S01]  /*0220*/  SHF.R.S32.HI R8, RZ, 0x1f, R7 ;  /* 0x0000001fff087819 */ /* 0x000fe20000011407 */
[----:B------:R-:W-:Y:S02]  /*0230*/  ULOP3.LUT UP0, URZ, UR11, UR7, URZ, 0xfc, !UPT ;  /* 0x000000070b3f7292 */ /* 0x000fe4000f80fc3f */
[----:B------:R-:W-:Y:S01]  /*0240*/  UISETP.NE.AND UP1, UPT, UR11, 0x1, UPT ;  /* 0x000000010b00788c */ /* 0x000fe2000bf25270 */
[----:B------:R-:W-:Y:S01]  /*0250*/  LEA.HI R2, R8, R7, RZ, 0x3 ;  /* 0x0000000708027211 */ /* 0x000fe200078f18ff */
[----:B------:R-:W-:-:S03]  /*0260*/  USEL UR6, URZ, 0x1, UP0 ;  /* 0x000000013f067887 */ /* 0x000fc60008000000 */
[--C-:B------:R-:W-:Y:S01]  /*0270*/  SHF.R.S32.HI R3, RZ, 0x3, R2.reuse ;  /* 0x00000003ff037819 */ /* 0x100fe20000011402 */
[----:B------:R-:W-:Y:S01]  /*0280*/  USEL UR6, UR6, 0x2, UP1 ;  /* 0x0000000206067887 */ /* 0x000fe20008800000 */
[----:B0-----:R-:W-:Y:S02]  /*0290*/  ISETP.NE.AND P0, PT, R0, RZ, PT ;  /* 0x000000ff0000720c */ /* 0x001fe40003f05270 */
[----:B------:R-:W-:Y:S02]  /*02a0*/  SHF.R.S32.HI R2, RZ, 0x1f, R2 ;  /* 0x0000001fff027819 */ /* 0x000fe40000011402 */
[----:B------:R-:W-:Y:S02]  /*02b0*/  SHF.R.S32.HI R5, RZ, 0x1f, R0 ;  /* 0x0000001fff057819 */ /* 0x000fe40000011400 */
[----:B------:R-:W-:Y:S02]  /*02c0*/  LEA.HI R2, R2, R3, RZ, 0x2 ;  /* 0x0000000302027211 */ /* 0x000fe400078f10ff */
[----:B------:R-:W-:-:S05]  /*02d0*/  LEA.HI R5, R5, R0, RZ, 0x2 ;  /* 0x0000000005057211 */ /* 0x000fca00078f10ff */
[----:B-1----:R-:W-:Y:S05]  /*02e0*/  @P0 BRA `(.L_x_2) ;  /* 0x00000000008c0947 */ /* 0x002fea0003800000 */
[----:B------:R-:W-:Y:S01]  /*02f0*/  ELECT P0, URZ, PT ;  /* 0x00000000003f782f */ /* 0x000fe20003800000 */
[----:B------:R-:W-:-:S12]  /*0300*/  BSSY B0, `(.L_x_2) ;  /* 0x0000021000007945 */ /* 0x000fd80003800000 */
[----:B------:R-:W-:Y:S05]  /*0310*/  @!P0 BRA `(.L_x_3) ;  /* 0x00000000007c8947 */ /* 0x000fea0003800000 */
[----:B------:R-:W0:Y:S01]  /*0320*/  S2UR UR10, SR_CgaCtaId ;  /* 0x00000000000a79c3 */ /* 0x000e220000008800 */
[----:B------:R-:W-:Y:S01]  /*0330*/  UMOV UR4, 0x400 ;  /* 0x0000040000047882 */ /* 0x000fe20000000000 */
[----:B------:R-:W-:Y:S01]  /*0340*/  UMOV UR5, 0x1 ;  /* 0x0000000100057882 */ /* 0x000fe20000000000 */
[----:B------:R-:W-:Y:S02]  /*0350*/  UMOV UR8, 0x2 ;  /* 0x0000000200087882 */ /* 0x000fe40000000000 */
[----:B------:R-:W-:-:S04]  /*0360*/  UIADD3 UR8, -UR8, 0x100000, URZ ;  /* 0x0010000008087890 */ /* 0x000fc8000fffe13f */
[----:B------:R-:W-:Y:S02]  /*0370*/  USHF.L.U32 UR9, UR8, 0xb, URZ ;  /* 0x0000000b08097899 */ /* 0x000fe4000800063f */
[----:B------:R-:W-:Y:S02]  /*0380*/  USHF.L.U32 UR8, UR8, 0x1, URZ ;  /* 0x0000000108087899 */ /* 0x000fe4000800063f */
[----:B0-----:R-:W-:Y:S02]  /*0390*/  ULEA UR10, UR10, UR4, 0x18 ;  /* 0x000000040a0a7291 */ /* 0x001fe4000f8ec03f */
[----:B------:R-:W-:-:S04]  /*03a0*/  UIADD3 UR4, -UR5, 0x100000, URZ ;  /* 0x0010000005047890 */ /* 0x000fc8000fffe13f */
[----:B------:R-:W-:Y:S02]  /*03b0*/  USHF.L.U32 UR5, UR4, 0xb, URZ ;  /* 0x0000000b04057899 */ /* 0x000fe4000800063f */
[----:B------:R-:W-:Y:S01]  /*03c0*/  USHF.L.U32 UR4, UR4, 0x1, URZ ;  /* 0x0000000104047899 */ /* 0x000fe2000800063f */
[----:B------:R-:W0:Y:S11]  /*03d0*/  FENCE.VIEW.ASYNC.S ;  /* 0x00000000000073c6 */ /* 0x000e360000000000 */
[----:B0-----:R0:W1:Y:S01]  /*03e0*/  SYNCS.EXCH.64 URZ, [UR10+0x36000], UR4 ;  /* 0x036000040a3f75b2 */ /* 0x0010620008000100 */
[----:B------:R0:W2:Y:S01]  /*03f0*/  SYNCS.EXCH.64 URZ, [UR10+0x36048], UR8 ;  /* 0x036048080a3f75b2 */ /* 0x0000a20008000100 */
[----:B------:R0:W3:Y:S01]  /*0400*/  SYNCS.EXCH.64 URZ, [UR10+0x36008], UR4 ;  /* 0x036008040a3f75b2 */ /* 0x0000e20008000100 */
[----:B------:R0:W4:Y:S01]  /*0410*/  SYNCS.EXCH.64 URZ, [UR10+0x36050], UR8 ;  /* 0x036050080a3f75b2 */ /* 0x0001220008000100 */
[----:B------:R0:W0:Y:S01]  /*0420*/  SYNCS.EXCH.64 URZ, [UR10+0x36010], UR4 ;  /* 0x036010040a3f75b2 */ /* 0x0000220008000100 */
        /* <DEDUP_REMOVED lines=13> */
[----:B------:R-:W-:Y:S01]  /*0500*/  NOP ;  /* 0x0000000000007918 */ /* 0x000fe20000000000 */
.L_x_3:
[----:B0-----:R-:W-:Y:S05]  /*0510*/  BSYNC B0 ;  /* 0x0000000000007941 */ /* 0x001fea0003800000 */
.L_x_2:
[----:B------:R-:W-:Y:S01]  /*0520*/  ULDC UR4, c[0x0][0x150] ;  /* 0x0000540000047ab9 */ /* 0x000fe20000000800 */
[----:B------:R-:W-:Y:S01]  /*0530*/  LOP3.LUT R2, R2, 0xfffffffc, RZ, 0xc0, !PT ;  /* 0xfffffffc02027812 */ /* 0x000fe200078ec0ff */
[----:B------:R-:W-:Y:S01]  /*0540*/  FMUL R6, R6, UR4 ;  /* 0x0000000406067c20 */ /* 0x000fe20008400000 */
[----:B------:R-:W-:Y:S01]  /*0550*/  LOP3.LUT R5, R5, 0x3ffffffc, RZ, 0xc0, !PT ;  /* 0x3ffffffc05057812 */ /* 0x000fe200078ec0ff */
[----:B------:R-:W-:Y:S01]  /*0560*/  ULDC UR4, c[0x0][0x154] ;  /* 0x0000550000047ab9 */ /* 0x000fe20000000800 */
[----:B------:R-:W0:Y:S01]  /*0570*/  LDC R10, c[0x0][0x140] ;  /* 0x00005000ff0a7b82 */ /* 0x000e220000000800 */
[----:B------:R-:W-:Y:S01]  /*0580*/  IMAD.IADD R2, R3, 0x1, -R2 ;  /* 0x0000000103027824 */ /* 0x000fe200078e0a02 */
[----:B------:R-:W-:Y:S01]  /*0590*/  LOP3.LUT P0, RZ, R7, 0x7, RZ, 0xc0, !PT ;  /* 0x0000000707ff7812 */ /* 0x000fe2000780c0ff */
[----:B------:R-:W5:Y:S01]  /*05a0*/  F2I.U32.TRUNC.NTZ R6, R6 ;  /* 0x0000000600067305 */ /* 0x000f62000020f000 */
[----:B------:R-:W-:Y:S01]  /*05b0*/  IMAD.IADD R5, R0, 0x1, -R5 ;  /* 0x0000000100057824 */ /* 0x000fe200078e0a05 */
[----:B------:R-:W-:Y:S01]  /*05c0*/  NOP ;  /* 0x0000000000007918 */ /* 0x000fe20000000000 */
[----:B------:R-:W-:-:S02]  /*05d0*/  NOP ;  /* 0x0000000000007918 */ /* 0x000fc40000000000 */
[----:B------:R-:W-:Y:S01]  /*05e0*/  IMAD R2, R5, 0x4, R2 ;  /* 0x0000000405027824 */ /* 0x000fe200078e0202 */
[----:B------:R-:W-:-:S04]  /*05f0*/  I2FP.F32.U32 R5, R11 ;  /* 0x0000000b00057245 */ /* 0x000fc80000201000 */
[----:B------:R-:W-:Y:S01]  /*0600*/  LEA.HI R0, R2, R2, RZ, 0x1 ;  /* 0x0000000202007211 */ /* 0x000fe200078f08ff */
[----:B------:R-:W-:Y:S01]  /*0610*/  FMUL R5, R5, UR4 ;  /* 0x0000000405057c20 */ /* 0x000fe20008400000 */
[----:B------:R-:W-:Y:S02]  /*0620*/  ULDC UR4, c[0x0][0x144] ;  /* 0x0000510000047ab9 */ /* 0x000fe40000000800 */
[----:B------:R-:W-:Y:S01]  /*0630*/  LOP3.LUT R3, R0, 0xfffffffe, RZ, 0xc0, !PT ;  /* 0xfffffffe00037812 */ /* 0x000fe200078ec0ff */
[----:B-----5:R-:W-:Y:S02]  /*0640*/  IMAD.MOV R13, RZ, RZ, -R6 ;  /* 0x000000ffff0d7224 */ /* 0x020fe400078e0a06 */
[----:B------:R-:W5:Y:S02]  /*0650*/  F2I.U32.TRUNC.NTZ R5, R5 ;  /* 0x0000000500057305 */ /* 0x000f64000020f000 */
[----:B------:R-:W-:Y:S02]  /*0660*/  IMAD.IADD R3, R2, 0x1, -R3 ;  /* 0x0000000102037824 */ /* 0x000fe400078e0a03 */
[----:B------:R-:W-:Y:S01]  /*0670*/  IMAD R0, R13, UR4, R4 ;  /* 0x000000040d007c24 */ /* 0x000fe2000f8e0204 */
[----:B------:R-:W-:Y:S01]  /*0680*/  ULDC UR4, c[0x0][0x148] ;  /* 0x0000520000047ab9 */ /* 0x000fe20000000800 */
[----:B0-----:R-:W-:-:S03]  /*0690*/  ISETP.EQ.U32.AND P1, PT, R10, 0x1, PT ;  /* 0x000000010a00780c */ /* 0x001fc60003f22070 */
[----:B------:R-:W-:Y:S01]  /*06a0*/  ISETP.NE.AND P2, PT, R3, R0, PT ;  /* 0x000000000300720c */ /* 0x000fe20003f45270 */
[----:B------:R-:W-:-:S05]  /*06b0*/  IMAD.SHL.U32 R3, R2, 0x4, RZ ;  /* 0x0000000402037824 */ /* 0x000fca00078e00ff */
[----:B------:R-:W-:Y:S01]  /*06c0*/  LOP3.LUT R6, R2, 0xc, R3, 0x78, !PT ;  /* 0x0000000c02067812 */ /* 0x000fe200078e7803 */
[----:B-----5:R-:W-:Y:S02]  /*06d0*/  IMAD.MOV R2, RZ, RZ, -R5 ;  /* 0x000000ffff027224 */ /* 0x020fe400078e0a05 */
[----:B------:R-:W-:Y:S01]  /*06e0*/  IMAD.MOV.U32 R5, RZ, RZ, 0x1 ;  /* 0x00000001ff057424 */ /* 0x000fe200078e00ff */
[----:B------:R-:W-:Y:S01]  /*06f0*/  ISETP.LT.U32.AND P0, PT, R6, 0x2, !P0 ;  /* 0x000000020600780c */ /* 0x000fe20004701070 */
[----:B------:R-:W-:Y:S02]  /*0700*/  IMAD R3, R2, UR4, R11 ;  /* 0x0000000402037c24 */ /* 0x000fe4000f8e020b */
[----:B------:R-:W-:-:S04]  /*0710*/  @P2 LEA.HI R0, R6, R6, RZ, 0x1 ;  /* 0x0000000606002211 */ /* 0x000fc800078f08ff */
[----:B------:R-:W-:-:S04]  /*0720*/  @P2 SHF.R.S32.HI R0, RZ, 0x1, R0 ;  /* 0x00000001ff002819 */ /* 0x000fc80000011400 */
[----:B------:R-:W-:Y:S02]  /*0730*/  @P2 ISETP.NE.AND P3, PT, R0, R3, PT ;  /* 0x000000030000220c */ /* 0x000fe40003f65270 */
[----:B------:R-:W-:Y:S02]  /*0740*/  SEL R0, RZ, 0x1, !P0 ;  /* 0x00000001ff007807 */ /* 0x000fe40004000000 */
[----:B------:R-:W-:-:S04]  /*0750*/  @P2 SEL R5, RZ, 0x1, P3 ;  /* 0x00000001ff052807 */ /* 0x000fc80001800000 */
[----:B------:R-:W-:Y:S01]  /*0760*/  LOP3.LUT R5, R5, R0, RZ, 0xc0, !PT ;  /* 0x0000000005057212 */ /* 0x000fe200078ec0ff */
[----:B------:R-:W-:Y:S06]  /*0770*/  @!P1 BRA `(.L_x_4) ;  /* 0x0000000000089947 */ /* 0x000fec0003800000 */
[----:B-1234-:R-:W-:Y:S01]  /*0780*/  UCGABAR_ARV ;  /* 0x00000000000079c7 */ /* 0x01efe20008000000 */
[----:B------:R-:W-:Y:S05]  /*0790*/  BRA `(.L_x_5) ;  /* 0x0000000000047947 */ /* 0x000fea0003800000 */
.L_x_4:
[----:B-1234-:R-:W-:Y:S01]  /*07a0*/  NOP ;  /* 0x0000000000007918 */ /* 0x01efe20000000000 */
.L_x_5:
[----:B------:R-:W-:Y:S01]  /*07b0*/  ULDC.64 UR4, c[0x0][0x618] ;  /* 0x0001860000047ab9 */ /* 0x000fe20000000a00 */
[----:B------:R-:W-:Y:S01]  /*07c0*/  ULDC.64 UR14, c[0x0][0x208] ;  /* 0x00008200000e7ab9 */ /* 0x000fe20000000a00 */
[----:B------:R-:W-:-:S04]  /*07d0*/  ISETP.NE.U32.AND P0, PT, RZ, UR4, PT ;  /* 0x00000004ff007c0c */ /* 0x000fc8000bf05070 */
[----:B------:R-:W-:-:S13]  /*07e0*/  ISETP.NE.AND.EX P0, PT, RZ, UR5, PT, P0 ;  /* 0x00000005ff007c0c */ /* 0x000fda000bf05300 */
[----:B------:R-:W-:Y:S05]  /*07f0*/  @!P0 BRA `(.L_x_6) ;  /* 0x0000000000208947 */ /* 0x000fea0003800000 */
[----:B------:R-:W0:Y:S02]  /*0800*/  LDC.64 R2, c[0x0][0x618] ;  /* 0x00018600ff027b82 */ /* 0x000e240000000a00 */
[----:B0-----:R-:W2:Y:S02]  /*0810*/  LDG.E.64 R2, desc[UR14][R2.64] ;  /* 0x0000000e02027981 */ /* 0x001ea4000c1e1b00 */
[----:B--2---:R-:W-:-:S04]  /*0820*/  ISETP.NE.U32.AND P0, PT, R2, RZ, PT ;  /* 0x000000ff0200720c */ /* 0x004fc80003f05070 */
[----:B------:R-:W-:-:S13]  /*0830*/  ISETP.NE.AND.EX P0, PT, R3, RZ, PT, P0 ;  /* 0x000000ff0300720c */ /* 0x000fda0003f05300 */
[----:B------:R-:W-:Y:S05]  /*0840*/  @!P0 BRA `(.L_x_6) ;  /* 0x00000000000c8947 */ /* 0x000fea0003800000 */
[----:B------:R-:W2:Y:S02]  /*0850*/  LD.E R2, desc[UR14][R2.64] ;  /* 0x0000000e02027980 */ /* 0x000ea4000c101900 */
[----:B--2---:R-:W-:Y:S01]  /*0860*/  R2UR UR13, R2 ;  /* 0x00000000020d72ca */ /* 0x004fe200000e0000 */
[----:B------:R-:W-:-:S14]  /*0870*/  BRA `(.L_x_7) ;  /* 0x0000000000247947 */ /* 0x000fdc0003800000 */
.L_x_6:
[----:B------:R-:W-:Y:S02]  /*0880*/  ULDC.64 UR4, c[0x0][0x608] ;  /* 0x0001820000047ab9 */ /* 0x000fe40000000a00 */
[----:B------:R-:W-:-:S04]  /*0890*/  ISETP.NE.U32.AND P0, PT, RZ, UR4, PT ;  /* 0x00000004ff007c0c */ /* 0x000fc8000bf05070 */
[----:B------:R-:W-:-:S13]  /*08a0*/  ISETP.NE.AND.EX P0, PT, RZ, UR5, PT, P0 ;  /* 0x00000005ff007c0c */ /* 0x000fda000bf05300 */
[----:B------:R-:W-:Y:S05]  /*08b0*/  @!P0 BRA `(.L_x_8) ;  /* 0x0000000000108947 */ /* 0x000fea0003800000 */
[----:B------:R-:W0:Y:S02]  /*08c0*/  LDC.64 R2, c[0x0][0x608] ;  /* 0x00018200ff027b82 */ /* 0x000e240000000a00 */
[----:B0-----:R-:W2:Y:S02]  /*08d0*/  LDG.E R2, desc[UR14][R2.64] ;  /* 0x0000000e02027981 */ /* 0x001ea4000c1e1900 */
[----:B--2---:R-:W-:Y:S01]  /*08e0*/  R2UR UR13, R2 ;  /* 0x00000000020d72ca */ /* 0x004fe200000e0000 */
[----:B------:R-:W-:-:S14]  /*08f0*/  BRA `(.L_x_7) ;  /* 0x0000000000047947 */ /* 0x000fdc0003800000 */
.L_x_8:
[----:B------:R-:W-:-:S05]  /*0900*/  ULDC UR13, c[0x0][0x600] ;  /* 0x00018000000d7ab9 */ /* 0x000fca0000000800 */
.L_x_7:
[----:B------:R-:W-:Y:S02]  /*0910*/  ULDC.64 UR4, c[0x0][0x620] ;  /* 0x0001880000047ab9 */ /* 0x000fe40000000a00 */
        /* <DEDUP_REMOVED lines=11> */
.L_x_9:
        /* <DEDUP_REMOVED lines=8> */
.L_x_11:
[----:B------:R-:W-:-:S05]  /*0a50*/  ULDC UR16, c[0x0][0x604] ;  /* 0x0001810000107ab9 */ /* 0x000fca0000000800 */
.L_x_10:
[----:B------:R-:W-:Y:S01]  /*0a60*/  ULDC UR4, c[0x0][0x3dc] ;  /* 0x0000f70000047ab9 */ /* 0x000fe20000000800 */
[----:B------:R-:W-:Y:S01]  /*0a70*/  ULDC.64 UR8, c[0x0][0x3e0] ;  /* 0x0000f80000087ab9 */ /* 0x000fe20000000a00 */
[----:B------:R-:W-:Y:S02]  /*0a80*/  UIADD3 UR4, UR4, 0x1f, URZ ;  /* 0x0000001f04047890 */ /* 0x000fe4000fffe03f */
[----:B------:R-:W-:Y:S02]  /*0a90*/  UIMAD UR8, UR9, UR8, URZ ;  /* 0x00000008090872a4 */ /* 0x000fe4000f8e023f */
[----:B------:R-:W-:-:S04]  /*0aa0*/  USHF.R.S32.HI UR5, URZ, 0x1f, UR4 ;  /* 0x0000001f3f057899 */ /* 0x000fc80008011404 */
[----:B------:R-:W-:-:S03]  /*0ab0*/  ULEA.HI UR4, UR5, UR4, URZ, 0x5 ;  /* 0x0000000405047291 */ /* 0x000fc6000f8f283f */
[----:B------:R-:W-:Y:S01]  /*0ac0*/  ULDC UR5, c[0x0][0x3e8] ;  /* 0x0000fa0000057ab9 */ /* 0x000fe20000000800 */
[----:B------:R-:W-:Y:S02]  /*0ad0*/  USHF.R.S32.HI UR4, URZ, 0x5, UR4 ;  /* 0x000000053f047899 */ /* 0x000fe40008011404 */
[----:B------:R-:W-:-:S04]  /*0ae0*/  UIMAD UR5, UR8, UR5, URZ ;  /* 0x00000005080572a4 */ /* 0x000fc8000f8e023f */
[----:B------:R-:W-:Y:S01]  /*0af0*/  UIMAD UR5, UR4, UR5, URZ ;  /* 0x00000005040572a4 */ /* 0x000fe2000f8e023f */
[----:B------:R-:W-:Y:S11]  /*0b00*/  @!P1 BRA `(.L_x_12) ;  /* 0x00000000000c9947 */ /* 0x000ff60003800000 */
[----:B------:R-:W-:Y:S01]  /*0b10*/  UCGABAR_WAIT ;  /* 0x0000000000007dc7 */ /* 0x000fe20008000000 */
[----:B------:R-:W-:Y:S01]  /*0b20*/  CCTL.IVALL ;  /* 0x00000000ff00798f */ /* 0x000fe20002000000 */
[----:B------:R-:W-:Y:S05]  /*0b30*/  BRA `(.L_x_13) ;  /* 0x0000000000047947 */ /* 0x000fea0003800000 */
.L_x_12:
[----:B------:R-:W-:Y:S06]  /*0b40*/  BAR.SYNC.DEFER_BLOCKING 0x0 ;  /* 0x0000000000007b1d */ /* 0x000fec0000010000 */
.L_x_13:
[----:B------:R-:W-:-:S13]  /*0b50*/  ISETP.NE.AND P0, PT, RZ, UR11, PT ;  /* 0x0000000bff007c0c */ /* 0x000fda000bf05270 */
[----:B------:R-:W-:Y:S05]  /*0b60*/  @!P0 BRA `(.L_x_14) ;  /* 0x0000013000608947 */ /* 0x000fea0003800000 */
[----:B------:R-:W-:-:S06]  /*0b70*/  UISETP.NE.AND UP0, UPT, UR11, 0x1, UPT ;  /* 0x000000010b00788c */ /* 0x000fcc000bf05270 */
[----:B------:R-:W-:-:S13]  /*0b80*/  PLOP3.LUT P0, PT, PT, PT, UP0, 0x80, 0x0 ;  /* 0x000000000000781c */ /* 0x000fda0003f0f008 */
[----:B------:R-:W-:Y:S05]  /*0b90*/  @P0 EXIT ;  /* 0x000000000000094d */ /* 0x000fea0003800000 */
[----:B------:R0:W-:Y:S01]  /*0ba0*/  STL [R1], RZ ;  /* 0x000000ff01007387 */ /* 0x0001e20000100800 */
[----:B------:R-:W-:Y:S01]  /*0bb0*/  UISETP.GE.AND UP0, UPT, UR5, 0x1, UPT ;  /* 0x000000010500788c */ /* 0x000fe2000bf06270 */
[----:B------:R-:W-:Y:S01]  /*0bc0*/  CS2R R86, SRZ ;  /* 0x0000000000567805 */ /* 0x000fe2000001ff00 */
[----:B------:R-:W-:Y:S01]  /*0bd0*/  UMOV UR4, URZ ;  /* 0x0000003f00047c82 */ /* 0x000fe20008000000 */
[----:B------:R0:W-:Y:S01]  /*0be0*/  STL [R1+0x4], RZ ;  /* 0x000004ff01007387 */ /* 0x0001e20000100800 */
[----:B------:R-:W-:Y:S02]  /*0bf0*/  CS2R R152, SRZ ;  /* 0x0000000000987805 */ /* 0x000fe4000001ff00 */
[----:B------:R-:W-:Y:S02]  /*0c00*/  CS2R R154, SRZ ;  /* 0x00000000009a7805 */ /* 0x000fe4000001ff00 */
[----:B------:R-:W-:Y:S01]  /*0c10*/  PLOP3.LUT P0, PT, PT, PT, UP0, 0x80, 0x0 ;  /* 0x000000000000781c */ /* 0x000fe20003f0f008 */
[----:B------:R0:W-:Y:S01]  /*0c20*/  STL [R1+0x8], RZ ;  /* 0x000008ff01007387 */ /* 0x0001e20000100800 */
[----:B------:R-:W-:-:S02]  /*0c30*/  CS2R R156, SRZ ;  /* 0x00000000009c7805 */ /* 0x000fc4000001ff00 */
[----:B------:R-:W-:Y:S02]  /*0c40*/  CS2R R158, SRZ ;  /* 0x00000000009e7805 */ /* 0x000fe4000001ff00 */
[----:B------:R-:W-:Y:S01]  /*0c50*/  CS2R R160, SRZ ;  /* 0x0000000000a07805 */ /* 0x000fe2000001ff00 */
[----:B------:R0:W-:Y:S01]  /*0c60*/  STL [R1+0xc], RZ ;  /* 0x00000cff01007387 */ /* 0x0001e20000100800 */
[----:B------:R-:W-:Y:S02]  /*0c70*/  CS2R R162, SRZ ;  /* 0x0000000000a27805 */ /* 0x000fe4000001ff00 */
[----:B------:R-:W-:Y:S02]  /*0c80*/  CS2R R164, SRZ ;  /* 0x0000000000a47805 */ /* 0x000fe4000001ff00 */
[----:B------:R-:W-:Y:S01]  /*0c90*/  CS2R R166, SRZ ;  /* 0x0000000000a67805 */ /* 0x000fe2000001ff00 */
        /* <DEDUP_REMOVED lines=116> */
[----:B------:R0:W-:Y:S04]  /*13e0*/  STL [R1+0x84], RZ ;  /* 0x000084ff01007387 */ /* 0x0001e80000100800 */
        /* <DEDUP_REMOVED lines=29> */
[----:B------:R0:W-:Y:S01]  /*15c0*/  STL [R1+0xfc], RZ ;  /* 0x0000fcff01007387 */ /* 0x0001e20000100800 */
[----:B------:R-:W-:Y:S05]  /*15d0*/  @!P0 BRA `(.L_x_15) ;  /* 0x0000000c00f88947 */ /* 0x000fea0003800000 */
[----:B------:R-:W-:-:S04]  /*15e0*/  ULOP3.LUT UR4, UR6, 0x1, URZ, 0xfc, !UPT ;  /* 0x0000000106047892 */ /* 0x000fc8000f8efc3f */
[----:B------:R-:W-:-:S06]  /*15f0*/  UISETP.NE.AND UP0, UPT, UR4, 0x3, UPT ;  /* 0x000000030400788c */ /* 0x000fcc000bf05270 */
[----:B------:R-:W-:-:S13]  /*1600*/  PLOP3.LUT P1, PT, PT, PT, UP0, 0x80, 0x0 ;  /* 0x000000000000781c */ /* 0x000fda0003f2f008 */
[----:B------:R-:W-:Y:S05]  /*1610*/  @!P1 BRA `(.L_x_16) ;  /* 0x0000000000049947 */ /* 0x000fea0003800000 */
[----:B------:R-:W-:Y:S01]  /*1620*/  BPT.TRAP 0x1 ;  /* 0x000000040000795c */ /* 0x000fe20000300000 */
.L_x_16:
[----:B------:R-:W1:Y:S01]  /*1630*/  S2UR UR7, SR_CgaCtaId ;  /* 0x00000000000779c3 */ /* 0x000e620000008800 */
[----:B------:R-:W-:Y:S01]  /*1640*/  SHF.L.U32 R0, RZ, 0x1f, RZ ;  /* 0x0000001fff007819 */ /* 0x000fe200000006ff */
[----:B------:R-:W-:Y:S02]  /*1650*/  UMOV UR4, 0x400 ;  /* 0x0000040000047882 */ /* 0x000fe40000000000 */
[----:B-1----:R-:W-:-:S12]  /*1660*/  ULEA UR4, UR7, UR4, 0x18 ;  /* 0x0000000407047291 */ /* 0x002fd8000f8ec03f */
.L_x_17:
[----:B-1----:R-:W-:-:S04]  /*1670*/  IMAD.U32 R3, RZ, RZ, UR4 ;  /* 0x00000004ff037e24 */ /* 0x002fc8000f8e00ff */
[----:B------:R1:W2:Y:S03]  /*1680*/  SYNCS.PHASECHK.TRANS64.TRYWAIT P1, [R3+URZ+0x36000], R0 ;  /* 0x03600000030075a7 */ /* 0x0002a6000802017f */
[----:B--2---:R-:W-:Y:S05]  /*1690*/  @!P1 NANOSLEEP.SYNCS 0x989680 ;  /* 0x009896800000995d */ /* 0x004fea0003900000 */
[----:B------:R-:W2:Y:S02]  /*16a0*/  @!P1 SYNCS.PHASECHK.TRANS64 P1, [R3+URZ+0x36000], R0 ;  /* 0x03600000030095a7 */ /* 0x000ea4000802007f */
[----:B--2---:R-:W-:Y:S05]  /*16b0*/  @!P1 BRA `(.L_x_17) ;  /* 0xfffffffc00ec9947 */ /* 0x004fea000383ffff */
[----:B------:R-:W-:Y:S01]  /*16c0*/  UIADD3 UR7, UR4, 0x24000, URZ ;  /* 0x0002400004077890 */ /* 0x000fe2000fffe03f */
[----:B------:R-:W-:Y:S01]  /*16d0*/  WARPGROUP.ARRIVE ;  /* 0x00000000000079c5 */ /* 0x000fe20000000000 */
[----:B------:R-:W-:Y:S02]  /*16e0*/  USHF.R.U32.HI UR4, URZ, 0x4, UR4 ;  /* 0x000000043f047899 */ /* 0x000fe40008011604 */
[----:B------:R-:W-:Y:S02]  /*16f0*/  USHF.R.U32.HI UR7, URZ, 0x4, UR7 ;  /* 0x000000043f077899 */ /* 0x000fe40008011607 */
[----:B------:R-:W-:Y:S02]  /*1700*/  ULOP3.LUT UR4, UR4, 0x3fff, URZ, 0xc0, !UPT ;  /* 0x00003fff04047892 */ /* 0x000fe4000f8ec03f */
[----:B------:R-:W-:Y:S02]  /*1710*/  ULOP3.LUT UR7, UR7, 0x3fff, URZ, 0xc0, !UPT ;  /* 0x00003fff07077892 */ /* 0x000fe4000f8ec03f */
[----:B------:R-:W-:-:S02]  /*1720*/  ULOP3.LUT UR4, UR4, 0x10000, URZ, 0xfc, !UPT ;  /* 0x0001000004047892 */ /* 0x000fc4000f8efc3f */
[----:B------:R-:W-:Y:S01]  /*1730*/  ULOP3.LUT UR7, UR7, 0x10000, URZ, 0xfc, !UPT ;  /* 0x0001000007077892 */ /* 0x000fe2000f8efc3f */
[----:B------:R-:W-:Y:S01]  /*1740*/  UMOV UR9, 0x80000020 ;  /* 0x8000002000097882 */ /* 0x000fe20000000000 */
[----:B------:R-:W-:-:S03]  /*1750*/  UMOV UR11, 0x80000020 ;  /* 0x80000020000b7882 */ /* 0x000fc60000000000 */
[----:B------:R-:W-:Y:S02]  /*1760*/  UMOV UR8, UR4 ;  /* 0x0000000400087c82 */ /* 0x000fe40008000000 */
[----:B------:R-:W-:Y:S02]  /*1770*/  UMOV UR10, UR7 ;  /* 0x00000007000a7c82 */ /* 0x000fe40008000000 */
[----:B------:R-:W-:Y:S01]  /*1780*/  HGMMA.64x128x16.F32.BF16 R72, gdesc[UR8], RZ, !UPT, gsb0 ;  /* 0x01e00000084879f0 */ /* 0x000fe2000c0018ff */
[----:B------:R-:W-:Y:S01]  /*1790*/  UIADD3 UR8, UR4, 0x100, URZ ;  /* 0x0000010004087890 */ /* 0x000fe2000fffe03f */
[----:B------:R-:W-:Y:S01]  /*17a0*/  UMOV UR9, 0x80000020 ;  /* 0x8000002000097882 */ /* 0x000fe20000000000 */
[----:B------:R-:W-:Y:S02]  /*17b0*/  WARPGROUP.DEPBAR.LE gsb0, 0x0 ;  /* 0x00008000000079c5 */ /* 0x000fe40000010000 */
[----:B------:R-:W-:Y:S01]  /*17c0*/  WARPGROUP.ARRIVE ;  /* 0x00000000000079c5 */ /* 0x000fe20000000000 */
[----:B------:R-:W-:Y:S01]  /*17d0*/  IMAD.MOV.U32 R52, RZ, RZ, R88 ;  /* 0x000000ffff347224 */ /* 0x000fe200078e0058 */
[----:B------:R-:W-:Y:S01]  /*17e0*/  MOV R45, R95 ;  /* 0x0000005f002d7202 */ /* 0x000fe20000000f00 */
[----:B------:R-:W-:Y:S01]  /*17f0*/  IMAD.MOV.U32 R51, RZ, RZ, R89 ;  /* 0x000000ffff337224 */ /* 0x000fe200078e0059 */
[----:B------:R-:W-:Y:S01]  /*1800*/  MOV R28, R112 ;  /* 0x00000070001c7202 */ /* 0x000fe20000000f00 */
[----:B------:R-:W-:-:S02]  /*1810*/  IMAD.MOV.U32 R50, RZ, RZ, R90 ;  /* 0x000000ffff327224 */ /* 0x000fc400078e005a */
[----:B------:R-:W-:Y:S01]  /*1820*/  HGMMA.64x128x16.F32.BF16 R152, gdesc[UR8], RZ, !UPT, gsb0 ;  /* 0x01e00000089879f0 */ /* 0x000fe2000c0018ff */
[----:B------:R-:W-:Y:S01]  /*1830*/  UIADD3 UR8, UR4, 0x200, URZ ;  /* 0x0000020004087890 */ /* 0x000fe2000fffe03f */
[----:B------:R-:W-:Y:S01]  /*1840*/  IMAD.MOV.U32 R49, RZ, RZ, R91 ;  /* 0x000000ffff317224 */ /* 0x000fe200078e005b */
[----:B------:R-:W-:Y:S01]  /*1850*/  MOV R11, R129 ;  /* 0x00000081000b7202 */ /* 0x000fe20000000f00 */
[----:B------:R-:W-:Y:S01]  /*1860*/  IMAD.MOV.U32 R48, RZ, RZ, R92 ;  /* 0x000000ffff307224 */ /* 0x000fe200078e005c */
[----:B------:R-:W-:Y:S01]  /*1870*/  UMOV UR9, 0x80000020 ;  /* 0x8000002000097882 */ /* 0x000fe20000000000 */
[----:B------:R-:W-:Y:S01]  /*1880*/  IMAD.MOV.U32 R47, RZ, RZ, R93 ;  /* 0x000000ffff2f7224 */ /* 0x000fe200078e005d */
[----:B------:R-:W-:Y:S01]  /*1890*/  MOV R62, R78 ;  /* 0x0000004e003e7202 */ /* 0x000fe20000000f00 */
[----:B------:R-:W-:Y:S02]  /*18a0*/  IMAD.MOV.U32 R46, RZ, RZ, R94 ;  /* 0x000000ffff2e7224 */ /* 0x000fe400078e005e */
[----:B------:R-:W-:-:S02]  /*18b0*/  IMAD.MOV.U32 R44, RZ, RZ, R96 ;  /* 0x000000ffff2c7224 */ /* 0x000fc400078e0060 */
[----:B------:R-:W-:Y:S02]  /*18c0*/  IMAD.MOV.U32 R43, RZ, RZ, R97 ;  /* 0x000000ffff2b7224 */ /* 0x000fe400078e0061 */
[----:B------:R-:W-:Y:S02]  /*18d0*/  IMAD.MOV.U32 R42, RZ, RZ, R98 ;  /* 0x000000ffff2a7224 */ /* 0x000fe400078e0062 */
[----:B------:R-:W-:Y:S02]  /*18e0*/  IMAD.MOV.U32 R41, RZ, RZ, R99 ;  /* 0x000000ffff297224 */ /* 0x000fe400078e0063 */
[----:B------:R-:W-:Y:S02]  /*18f0*/  IMAD.MOV.U32 R40, RZ, RZ, R100 ;  /* 0x000000ffff287224 */ /* 0x000fe400078e0064 */
        /* <DEDUP_REMOVED lines=16> */
[----:B------:R-:W-:Y:S01]  /*1a00*/  IMAD.MOV.U32 R22, RZ, RZ, R118 ;  /* 0x000000ffff167224 */ /* 0x000fe200078e0076 */
[----:B------:R-:W-:Y:S01]  /*1a10*/  MOV R232, R24 ;  /* 0x0000001800e87202 */ /* 0x000fe20000000f00 */
        /* <DEDUP_REMOVED lines=13> */
[----:B-1----:R-:W-:Y:S02]  /*1af0*/  IMAD.MOV.U32 R3, RZ, RZ, R133 ;  /* 0x000000ffff037224 */ /* 0x002fe400078e0085 */
[----:B------:R-:W-:-:S02]  /*1b00*/  IMAD.MOV.U32 R2, RZ, RZ, R134 ;  /* 0x000000ffff027224 */ /* 0x000fc400078e0086 */
[----:B------:R-:W-:Y:S01]  /*1b10*/  IMAD.MOV.U32 R0, RZ, RZ, R135 ;  /* 0x000000ffff007224 */ /* 0x000fe200078e0087 */
[----:B------:R-:W-:Y:S01]  /*1b20*/  MOV R249, R3 ;  /* 0x0000000300f97202 */ /* 0x000fe20000000f00 */
        /* <DEDUP_REMOVED lines=23> */
[----:B------:R-:W-:Y:S01]  /*1ca0*/  IMAD.MOV.U32 R224, RZ, RZ, R32 ;  /* 0x000000ffffe07224 */ /* 0x000fe200078e0020 */
[----:B------:R-:W-:Y:S02]  /*1cb0*/  WARPGROUP.DEPBAR.LE gsb0, 0x0 ;  /* 0x00008000000079c5 */ /* 0x000fe40000010000 */
[----:B------:R-:W-:Y:S01]  /*1cc0*/  WARPGROUP.ARRIVE ;  /* 0x00000000000079c5 */ /* 0x000fe20000000000 */
[----:B------:R1:W-:Y:S01]  /*1cd0*/  STL.64 [R1+0x168], R214 ;  /* 0x000168d601007387 */ /* 0x0003e20000100a00 */
[----:B------:R-:W-:Y:S02]  /*1ce0*/  IMAD.MOV.U32 R225, RZ, RZ, R31 ;  /* 0x000000ffffe17224 */ /* 0x000fe400078e001f */
[----:B------:R-:W-:Y:S01]  /*1cf0*/  IMAD.MOV.U32 R226, RZ, RZ, R30 ;  /* 0x000000ffffe27224 */ /* 0x000fe200078e001e */
[----:B------:R2:W-:Y:S01]  /*1d00*/  STL.64 [R1+0x160], R212 ;  /* 0x000160d401007387 */ /* 0x0005e20000100a00 */
[----:B------:R-:W-:Y:S01]  /*1d10*/  HGMMA.64x128x16.F32.BF16 R88, gdesc[UR8], RZ, !UPT, gsb0 ;  /* 0x01e00000085879f0 */ /* 0x000fe2000c0018ff */
[----:B------:R-:W-:Y:S01]  /*1d20*/  UIADD3 UR8, UR4, 0x300, URZ ;  /* 0x0000030004087890 */ /* 0x000fe2000fffe03f */
[----:B------:R-:W-:Y:S01]  /*1d30*/  IMAD.MOV.U32 R227, RZ, RZ, R29 ;  /* 0x000000ffffe37224 */ /* 0x000fe200078e001d */
[----:B------:R3:W-:Y:S01]  /*1d40*/  STL.64 [R1+0x158], R210 ;  /* 0x000158d201007387 */ /* 0x0007e20000100a00 */
[----:B------:R-:W-:Y:S01]  /*1d50*/  IMAD.MOV.U32 R228, RZ, RZ, R28 ;  /* 0x000000ffffe47224 */ /* 0x000fe200078e001c */
[----:B------:R-:W-:Y:S01]  /*1d60*/  UMOV UR9, 0x80000020 ;  /* 0x8000002000097882 */ /* 0x000fe20000000000 */
[----:B------:R-:W-:Y:S01]  /*1d70*/  IMAD.MOV.U32 R229, RZ, RZ, R27 ;  /* 0x000000ffffe57224 */ /* 0x000fe200078e001b */
[----:B------:R4:W-:Y:S01]  /*1d80*/  STL.64 [R1+0x150], R208 ;  /* 0x000150d001007387 */ /* 0x0009e20000100a00 */
[----:B-1----:R-:W-:Y:S01]  /*1d90*/  IMAD.MOV.U32 R214, RZ, RZ, R42 ;  /* 0x000000ffffd67224 */ /* 0x002fe200078e002a */
[----:B------:R-:W-:Y:S01]  /*1da0*/  MOV R215, R41 ;  /* 0x0000002900d77202 */ /* 0x000fe20000000f00 */
[----:B------:R-:W-:Y:S01]  /*1db0*/  IMAD.MOV.U32 R230, RZ, RZ, R26 ;  /* 0x000000ffffe67224 */ /* 0x000fe200078e001a */
[----:B------:R1:W-:Y:S01]  /*1dc0*/  STL.64 [R1+0x148], R206 ;  /* 0x000148ce01007387 */ /* 0x0003e20000100a00 */
[----:B--2---:R-:W-:-:S02]  /*1dd0*/  IMAD.MOV.U32 R212, RZ, RZ, R44 ;  /* 0x000000ffffd47224 */ /* 0x004fc400078e002c */
[----:B------:R-:W-:Y:S01]  /*1de0*/  IMAD.MOV.U32 R213, RZ, RZ, R43 ;  /* 0x000000ffffd57224 */ /* 0x000fe200078e002b */
[----:B------:R2:W-:Y:S01]  /*1df0*/  STL.64 [R1+0x140], R204 ;  /* 0x000140cc01007387 */ /* 0x0005e20000100a00 */
[----:B---3--:R-:W-:Y:S02]  /*1e00*/  IMAD.MOV.U32 R210, RZ, RZ, R46 ;  /* 0x000000ffffd27224 */ /* 0x008fe400078e002e */
[----:B------:R-:W-:Y:S01]  /*1e10*/  IMAD.MOV.U32 R211, RZ, RZ, R45 ;  /* 0x000000ffffd37224 */ /* 0x000fe200078e002d */
[----:B------:R3:W-:Y:S01]  /*1e20*/  STL.64 [R1+0x138], R202 ;  /* 0x000138ca01007387 */ /* 0x0007e20000100a00 */
[----:B----4-:R-:W-:Y:S02]  /*1e30*/  IMAD.MOV.U32 R208, RZ, RZ, R48 ;  /* 0x000000ffffd07224 */ /* 0x010fe400078e0030 */
[----:B------:R-:W-:Y:S01]  /*1e40*/  IMAD.MOV.U32 R209, RZ, RZ, R47 ;  /* 0x000000ffffd17224 */ /* 0x000fe200078e002f */
[----:B------:R4:W-:Y:S01]  /*1e50*/  STL.64 [R1+0x130], R200 ;  /* 0x000130c801007387 */ /* 0x0009e20000100a00 */
[----:B-1----:R-:W-:-:S02]  /*1e60*/  IMAD.MOV.U32 R206, RZ, RZ, R50 ;  /* 0x000000ffffce7224 */ /* 0x002fc400078e0032 */
[----:B------:R-:W-:Y:S01]  /*1e70*/  IMAD.MOV.U32 R207, RZ, RZ, R49 ;  /* 0x000000ffffcf7224 */ /* 0x000fe200078e0031 */
[----:B------:R1:W-:Y:S01]  /*1e80*/  STL.64 [R1+0x128], R198 ;  /* 0x000128c601007387 */ /* 0x0003e20000100a00 */
[----:B--2---:R-:W-:Y:S02]  /*1e90*/  IMAD.MOV.U32 R204, RZ, RZ, R52 ;  /* 0x000000ffffcc7224 */ /* 0x004fe400078e0034 */
[----:B------:R-:W-:Y:S01]  /*1ea0*/  IMAD.MOV.U32 R205, RZ, RZ, R51 ;  /* 0x000000ffffcd7224 */ /* 0x000fe200078e0033 */
[----:B------:R2:W-:Y:S01]  /*1eb0*/  STL.64 [R1+0x120], R196 ;  /* 0x000120c401007387 */ /* 0x0005e20000100a00 */
[----:B---3--:R-:W-:Y:S02]  /*1ec0*/  IMAD.MOV.U32 R202, RZ, RZ, R54 ;  /* 0x000000ffffca7224 */ /* 0x008fe400078e0036 */
[----:B------:R-:W-:Y:S01]  /*1ed0*/  IMAD.MOV.U32 R203, RZ, RZ, R53 ;  /* 0x000000ffffcb7224 */ /* 0x000fe200078e0035 */
[----:B------:R3:W-:Y:S01]  /*1ee0*/  STL.64 [R1+0x118], R194 ;  /* 0x000118c201007387 */ /* 0x0007e20000100a00 */
[----:B----4-:R-:W-:-:S02]  /*1ef0*/  IMAD.MOV.U32 R200, RZ, RZ, R56 ;  /* 0x000000ffffc87224 */ /* 0x010fc400078e0038 */
[----:B------:R-:W-:Y:S01]  /*1f00*/  IMAD.MOV.U32 R201, RZ, RZ, R55 ;  /* 0x000000ffffc97224 */ /* 0x000fe200078e0037 */
[----:B------:R4:W-:Y:S01]  /*1f10*/  STL.64 [R1+0x110], R192 ;  /* 0x000110c001007387 */ /* 0x0009e20000100a00 */
[----:B-1----:R-:W-:Y:S01]  /*1f20*/  MOV R198, R58 ;  /* 0x0000003a00c67202 */ /* 0x002fe20000000f00 */
[----:B------:R-:W-:Y:S02]  /*1f30*/  IMAD.MOV.U32 R199, RZ, RZ, R57 ;  /* 0x000000ffffc77224 */ /* 0x000fe400078e0039 */
[----:B------:R1:W-:Y:S01]  /*1f40*/  STL.64 [R1+0x108], R190 ;  /* 0x000108be01007387 */ /* 0x0003e20000100a00 */
[----:B--2---:R-:W-:Y:S02]  /*1f50*/  IMAD.MOV.U32 R196, RZ, RZ, R60 ;  /* 0x000000ffffc47224 */ /* 0x004fe400078e003c */
[----:B------:R-:W-:Y:S01]  /*1f60*/  IMAD.MOV.U32 R197, RZ, RZ, R59 ;  /* 0x000000ffffc57224 */ /* 0x000fe200078e003b */
[----:B------:R2:W-:Y:S01]  /*1f70*/  STL.64 [R1+0x100], R188 ;  /* 0x000100bc01007387 */ /* 0x0005e20000100a00 */
[----:B---3--:R-:W-:-:S02]  /*1f80*/  IMAD.MOV.U32 R194, RZ, RZ, R62 ;  /* 0x000000ffffc27224 */ /* 0x008fc400078e003e */
[----:B------:R-:W-:Y:S02]  /*1f90*/  IMAD.MOV.U32 R195, RZ, RZ, R61 ;  /* 0x000000ffffc37224 */ /* 0x000fe400078e003d */
[----:B----4-:R-:W-:Y:S02]  /*1fa0*/  IMAD.MOV.U32 R192, RZ, RZ, R64 ;  /* 0x000000ffffc07224 */ /* 0x010fe400078e0040 */
[----:B------:R-:W-:Y:S02]  /*1fb0*/  IMAD.MOV.U32 R193, RZ, RZ, R63 ;  /* 0x000000ffffc17224 */ /* 0x000fe400078e003f */
[----:B-1----:R-:W-:Y:S02]  /*1fc0*/  IMAD.MOV.U32 R190, RZ, RZ, R66 ;  /* 0x000000ffffbe7224 */ /* 0x002fe400078e0042 */
[----:B------:R-:W-:Y:S02]  /*1fd0*/  IMAD.MOV.U32 R191, RZ, RZ, R65 ;  /* 0x000000ffffbf7224 */ /* 0x000fe400078e0041 */
[----:B--2---:R-:W-:-:S02]  /*1fe0*/  IMAD.MOV.U32 R188, RZ, RZ, R68 ;  /* 0x000000ffffbc7224 */ /* 0x004fc400078e0044 */
        /* <DEDUP_REMOVED lines=19> */
[----:B------:R-:W-:Y:S01]  /*2120*/  IMAD.MOV.U32 R251, RZ, RZ, R0 ;  /* 0x000000fffffb7224 */ /* 0x000fe200078e0000 */
[----:B------:R-:W-:Y:S02]  /*2130*/  WARPGROUP.DEPBAR.LE gsb0, 0x0 ;  /* 0x00008000000079c5 */ /* 0x000fe40000010000 */
[----:B------:R-:W-:-:S06]  /*2140*/  WARPGROUP.ARRIVE ;  /* 0x00000000000079c5 */ /* 0x000fcc0000000000 */
[----:B------:R-:W-:Y:S01]  /*2150*/  HGMMA.64x128x16.F32.BF16 R24, gdesc[UR8], RZ, !UPT, gsb0 ;  /* 0x01e00000081879f0 */ /* 0x000fe2000c0018ff */
[----:B------:R-:W-:Y:S02]  /*2160*/  UIADD3 UR8, UR4, 0x2, URZ ;  /* 0x0000000204087890 */ /* 0x000fe4000fffe03f */
[----:B------:R-:W-:Y:S01]  /*2170*/  UIADD3 UR10, UR7, 0x2, URZ ;  /* 0x00000002070a7890 */ /* 0x000fe2000fffe03f */
[----:B------:R-:W-:Y:S01]  /*2180*/  UMOV UR9, 0x80000020 ;  /* 0x8000002000097882 */ /* 0x000fe20000000000 */
[----:B------:R-:W-:Y:S01]  /*2190*/  UMOV UR11, 0x80000020 ;  /* 0x80000020000b7882 */ /* 0x000fe20000000000 */
[----:B------:R-:W-:Y:S02]  /*21a0*/  WARPGROUP.DEPBAR.LE gsb0, 0x0 ;  /* 0x00008000000079c5 */ /* 0x000fe40000010000 */
[----:B------:R-:W-:-:S06]  /*21b0*/  WARPGROUP.ARRIVE ;  /* 0x00000000000079c5 */ /* 0x000fcc0000000000 */
[----:B------:R-:W-:Y:S03]  /*21c0*/  HGMMA.64x128x16.F32.BF16 R188, gdesc[UR8], R188, gsb0 ;  /* 0x01e0000008bc79f0 */ /* 0x000fe600080018bc */
[----:B------:R-:W-:Y:S02]  /*21d0*/  WARPGROUP.DEPBAR.LE gsb0, 0x0 ;  /* 0x00008000000079c5 */ /* 0x000fe40000010000 */
[----:B------:R-:W-:Y:S04]  /*21e0*/  STL.64 [R1], R188 ;  /* 0x000000bc01007387 */ /* 0x000fe80000100a00 */
[----:B------:R-:W-:Y:S04]  /*21f0*/  STL.64 [R1+0x8], R190 ;  /* 0x000008be01007387 */ /* 0x000fe80000100a00 */
        /* <DEDUP_REMOVED lines=11> */
[----:B------:R1:W-:Y:S04]  /*22b0*/  STL.64 [R1+0x68], R214 ;  /* 0x000068d601007387 */ /* 0x0003e80000100a00 */
        /* <DEDUP_REMOVED lines=18> */
[----:B-1----:R-:W3:Y:S04]  /*23e0*/  LDL.LU.64 R214, [R1+0x168] ;  /* 0x0001680001d67983 */ /* 0x002ee80000300a00 */
[----:B------:R-:W3:Y:S04]  /*23f0*/  LDL.LU.64 R212, [R1+0x160] ;  /* 0x0001600001d47983 */ /* 0x000ee80000300a00 */
        /* <DEDUP_REMOVED lines=11> */
[----:B------:R-:W3:Y:S01]  /*24b0*/  LDL.LU.64 R188, [R1+0x100] ;  /* 0x0001000001bc7983 */ /* 0x000ee20000300a00 */
[----:B------:R-:W-:Y:S01]  /*24c0*/  UIADD3 UR8, UR4, 0x102, URZ ;  /* 0x0000010204087890 */ /* 0x000fe2000fffe03f */
[----:B------:R-:W-:Y:S01]  /*24d0*/  UMOV UR9, 0x80000020 ;  /* 0x8000002000097882 */ /* 0x000fe20000000000 */
[----:B---3--:R-:W-:-:S07]  /*24e0*/  WARPGROUP.ARRIVE ;  /* 0x00000000000079c5 */ /* 0x008fce0000000000 */
[----:B------:R-:W-:Y:S01]  /*24f0*/  HGMMA.64x128x16.F32.BF16 R152, gdesc[UR8], R152, gsb0 ;  /* 0x01e00000089879f0 */ /* 0x000fe20008001898 */
[----:B------:R-:W-:Y:S01]  /*2500*/  UIADD3 UR8, UR4, 0x202, URZ ;  /* 0x0000020204087890 */ /* 0x000fe2000fffe03f */
[----:B------:R-:W-:Y:S01]  /*2510*/  UMOV UR9, 0x80000020 ;  /* 0x8000002000097882 */ /* 0x000fe20000000000 */
[----:B------:R-:W-:Y:S02]  /*2520*/  WARPGROUP.DEPBAR.LE gsb0, 0x0 ;  /* 0x00008000000079c5 */ /* 0x000fe40000010000 */
[----:B------:R-:W-:-:S07]  /*2530*/  WARPGROUP.ARRIVE ;  /* 0x00000000000079c5 */ /* 0x000fce0000000000 */
[----:B------:R-:W-:Y:S01]  /*2540*/  HGMMA.64x128x16.F32.BF16 R88, gdesc[UR8], R88, gsb0 ;  /* 0x01e00000085879f0 */ /* 0x000fe20008001858 */
[----:B------:R-:W-:Y:S01]  /*2550*/  UIADD3 UR8, UR4, 0x302, URZ ;  /* 0x0000030204087890 */ /* 0x000fe2000fffe03f */
[----:B------:R-:W-:Y:S02]  /*2560*/  UMOV UR9, 0x80000020 ;  /* 0x8000002000097882 */ /* 0x000fe40000000000 */
[----:B------:R-:W-:Y:S01]  /*2570*/  UMOV UR4, 0x1 ;  /* 0x0000000100047882 */ /* 0x000fe20000000000 */
[----:B------:R-:W-:Y:S02]  /*2580*/  WARPGROUP.DEPBAR.LE gsb0, 0x0 ;  /* 0x00008000000079c5 */ /* 0x000fe40000010000 */
[----:B------:R-:W-:-:S06]  /*2590*/  WARPGROUP.ARRIVE ;  /* 0x00000000000079c5 */ /* 0x000fcc0000000000 */
[----:B--2---:R-:W-:Y:S03]  /*25a0*/  HGMMA.64x128x16.F32.BF16 R24, gdesc[UR8], R24, gsb0 ;  /* 0x01e00000081879f0 */ /* 0x004fe60008001818 */
[----:B------:R-:W-:Y:S02]  /*25b0*/  WARPGROUP.DEPBAR.LE gsb0, 0x0 ;  /* 0x00008000000079c5 */ /* 0x000fe40000010000 */
.L_x_15:
[----:B------:R-:W-:-:S04]  /*25c0*/  UISETP.LT.AND UP0, UPT, UR5, 0x1, UPT ;  /* 0x000000010500788c */ /* 0x000fc8000bf01270 */
[----:B------:R-:W-:-:S04]  /*25d0*/  USEL UR7, UR5, 0x1, UP0 ;  /* 0x0000000105077887 */ /* 0x000fc80008000000 */
[----:B------:R-:W-:-:S04]  /*25e0*/  UIADD3 UR7, UR5, -UR7, URZ ;  /* 0x8000000705077290 */ /* 0x000fc8000fffe03f */
[----:B------:R-:W-:-:S06]  /*25f0*/  UISETP.GE.AND UP0, UPT, UR7, 0x1, UPT ;  /* 0x000000010700788c */ /* 0x000fcc000bf06270 */
[----:B------:R-:W-:-:S13]  /*2600*/  PLOP3.LUT P1, PT, PT, PT, UP0, 0x80, 0x0 ;  /* 0x000000000000781c */ /* 0x000fda0003f2f008 */
[----:B------:R-:W-:Y:S05]  /*2610*/  @!P1 BRA `(.L_x_18) ;  /* 0x0000001400909947 */ /* 0x000fea0003800000 */
[----:B------:R-:W-:Y:S01]  /*2620*/  IMAD.MOV.U32 R4, RZ, RZ, RZ ;  /* 0x000000ffff047224 */ /* 0x000fe200078e00ff */
[----:B------:R-:W-:Y:S01]  /*2630*/  ULOP3.LUT UR19, UR6, 0x1, URZ, 0xfc, !UPT ;  /* 0x0000000106137892 */ /* 0x000fe2000f8efc3f */
[----:B------:R-:W-:Y:S01]  /*2640*/  IMAD.U32 R3, RZ, RZ, UR7 ;  /* 0x00000007ff037e24 */ /* 0x000fe2000f8e00ff */
[----:B------:R-:W-:Y:S01]  /*2650*/  UISETP.NE.U32.AND UP0, UPT, UR4, URZ, UPT ;  /* 0x0000003f0400728c */ /* 0x000fe2000bf05070 */
[----:B------:R-:W-:-:S10]  /*2660*/  UMOV UR5, URZ ;  /* 0x0000003f00057c82 */ /* 0x000fd40008000000 */
.L_x_23:
[----:B------:R-:W-:-:S06]  /*2670*/  UISETP.NE.AND UP1, UPT, UR19, 0x3, UPT ;  /* 0x000000031300788c */ /* 0x000fcc000bf25270 */
[----:B------:R-:W-:-:S13]  /*2680*/  PLOP3.LUT P2, PT, PT, PT, UP1, 0x80, 0x0 ;  /* 0x000000000000781c */ /* 0x000fda0003f4f018 */
[----:B------:R-:W-:Y:S05]  /*2690*/  @!P2 BRA `(.L_x_19) ;  /* 0x000000000004a947 */ /* 0x000fea0003800000 */
[----:B------:R-:W-:Y:S01]  /*26a0*/  BPT.TRAP 0x1 ;  /* 0x000000040000795c */ /* 0x000fe20000300000 */
.L_x_19:
[----:B------:R-:W1:Y:S01]  /*26b0*/  S2UR UR8, SR_CgaCtaId ;  /* 0x00000000000879c3 */ /* 0x000e620000008800 */
[----:B------:R-:W-:Y:S01]  /*26c0*/  UMOV UR12, 0x400 ;  /* 0x00000400000c7882 */ /* 0x000fe20000000000 */
[----:B------:R-:W-:Y:S01]  /*26d0*/  SHF.L.U32 R2, R4, 0x1f, RZ ;  /* 0x0000001f04027819 */ /* 0x000fe200000006ff */
[----:B-1----:R-:W-:-:S04]  /*26e0*/  ULEA UR12, UR8, UR12, 0x18 ;  /* 0x0000000c080c7291 */ /* 0x002fc8000f8ec03f */
[----:B------:R-:W-:-:S12]  /*26f0*/  ULEA UR8, UR4, UR12, 0x3 ;  /* 0x0000000c04087291 */ /* 0x000fd8000f8e183f */
.L_x_20:
[----:B-1----:R-:W-:-:S04]  /*2700*/  IMAD.U32 R0, RZ, RZ, UR8 ;  /* 0x00000008ff007e24 */ /* 0x002fc8000f8e00ff */
[----:B------:R1:W2:Y:S03]  /*2710*/  SYNCS.PHASECHK.TRANS64.TRYWAIT P1, [R0+URZ+0x36000], R2 ;  /* 0x03600002000075a7 */ /* 0x0002a6000802017f */
[----:B--2---:R-:W-:Y:S05]  /*2720*/  @!P1 NANOSLEEP.SYNCS 0x989680 ;  /* 0x009896800000995d */ /* 0x004fea0003900000 */
[----:B------:R-:W2:Y:S02]  /*2730*/  @!P1 SYNCS.PHASECHK.TRANS64 P1, [R0+URZ+0x36000], R2 ;  /* 0x03600002000095a7 */ /* 0x000ea4000802007f */
[----:B--2---:R-:W-:Y:S05]  /*2740*/  @!P1 BRA `(.L_x_20) ;  /* 0xfffffffc00ec9947 */ /* 0x004fea000383ffff */
        /* <DEDUP_REMOVED lines=32> */
[----:B--2---:R-:W2:Y:S04]  /*2950*/  LDL.LU.64 R24, [R1] ;  /* 0x0000000001187983 */ /* 0x004ea80000300a00 */
[----:B------:R-:W2:Y:S04]  /*2960*/  LDL.LU.64 R26, [R1+0x8] ;  /* 0x00000800011a7983 */ /* 0x000ea80000300a00 */
        /* <DEDUP_REMOVED lines=29> */
[----:B------:R-:W2:Y:S01]  /*2b40*/  LDL.LU.64 R86, [R1+0xf8] ;  /* 0x0000f80001567983 */ /* 0x000ea20000300a00 */
[----:B------:R-:W-:-:S02]  /*2b50*/  UIADD3 UR9, UR12, 0x24000, URZ ;  /* 0x000240000c097890 */ /* 0x000fc4000fffe03f */
[----:B------:R-:W-:Y:S02]  /*2b60*/  USHF.R.U32.HI UR8, URZ, 0x4, UR12 ;  /* 0x000000043f087899 */ /* 0x000fe4000801160c */
[----:B------:R-:W-:Y:S02]  /*2b70*/  USHF.R.U32.HI UR9, URZ, 0x4, UR9 ;  /* 0x000000043f097899 */ /* 0x000fe40008011609 */
[----:B------:R-:W-:Y:S02]  /*2b80*/  ULOP3.LUT UR8, UR8, 0x3fff, URZ, 0xc0, !UPT ;  /* 0x00003fff08087892 */ /* 0x000fe4000f8ec03f */
[----:B------:R-:W-:Y:S02]  /*2b90*/  ULOP3.LUT UR9, UR9, 0x3fff, URZ, 0xc0, !UPT ;  /* 0x00003fff09097892 */ /* 0x000fe4000f8ec03f */
[----:B------:R-:W-:Y:S02]  /*2ba0*/  ULOP3.LUT UR8, UR8, 0x10000, URZ, 0xfc, !UPT ;  /* 0x0001000008087892 */ /* 0x000fe4000f8efc3f */
[----:B------:R-:W-:-:S02]  /*2bb0*/  ULOP3.LUT UR9, UR9, 0x10000, URZ, 0xfc, !UPT ;  /* 0x0001000009097892 */ /* 0x000fc4000f8efc3f */
[----:B------:R-:W-:Y:S02]  /*2bc0*/  ULEA UR17, UR4, UR8, 0xa ;  /* 0x0000000804117291 */ /* 0x000fe4000f8e503f */
[----:B------:R-:W-:Y:S01]  /*2bd0*/  ULEA UR18, UR4, UR9, 0x9 ;  /* 0x0000000904127291 */ /* 0x000fe2000f8e483f */
[----:B------:R-:W-:Y:S02]  /*2be0*/  UMOV UR11, 0x80000020 ;  /* 0x80000020000b7882 */ /* 0x000fe40000000000 */
[----:B------:R-:W-:Y:S02]  /*2bf0*/  UMOV UR9, 0x80000020 ;  /* 0x8000002000097882 */ /* 0x000fe40000000000 */
[----:B------:R-:W-:Y:S02]  /*2c00*/  UMOV UR8, UR17 ;  /* 0x0000001100087c82 */ /* 0x000fe40008000000 */
[----:B------:R-:W-:Y:S01]  /*2c10*/  UMOV UR10, UR18 ;  /* 0x00000012000a7c82 */ /* 0x000fe20008000000 */
[----:B--2---:R-:W-:-:S06]  /*2c20*/  WARPGROUP.ARRIVE ;  /* 0x00000000000079c5 */ /* 0x004fcc0000000000 */
[----:B------:R-:W-:Y:S01]  /*2c30*/  HGMMA.64x128x16.F32.BF16 R24, gdesc[UR8], R24, UP0, gsb0 ;  /* 0x01e00000081879f0 */ /* 0x000fe2000b801818 */
[----:B------:R-:W-:Y:S01]  /*2c40*/  UIADD3 UR8, UR17, 0x100, URZ ;  /* 0x0000010011087890 */ /* 0x000fe2000fffe03f */
[----:B------:R-:W-:Y:S01]  /*2c50*/  UMOV UR9, 0x80000020 ;  /* 0x8000002000097882 */ /* 0x000fe20000000000 */
[----:B------:R-:W-:Y:S02]  /*2c60*/  WARPGROUP.DEPBAR.LE gsb0, 0x0 ;  /* 0x00008000000079c5 */ /* 0x000fe40000010000 */
[----:B------:R-:W-:Y:S01]  /*2c70*/  STL.64 [R1], R24 ;  /* 0x0000001801007387 */ /* 0x000fe20000100a00 */
[----:B-1----:R-:W-:Y:S01]  /*2c80*/  IMAD.MOV.U32 R2, RZ, RZ, R86 ;  /* 0x000000ffff027224 */ /* 0x002fe200078e0056 */
[----:B------:R-:W-:Y:S01]  /*2c90*/  MOV R15, R79 ;  /* 0x0000004f000f7202 */ /* 0x000fe20000000f00 */
[----:B------:R-:W-:Y:S01]  /*2ca0*/  IMAD.MOV.U32 R0, RZ, RZ, R87 ;  /* 0x000000ffff007224 */ /* 0x000fe200078e0057 */
[----:B------:R-:W-:Y:S01]  /*2cb0*/  STL.64 [R1+0x8], R26 ;  /* 0x0000081a01007387 */ /* 0x000fe20000100a00 */
[----:B------:R-:W-:Y:S01]  /*2cc0*/  IMAD.MOV.U32 R10, RZ, RZ, R84 ;  /* 0x000000ffff0a7224 */ /* 0x000fe200078e0054 */
[----:B------:R-:W-:Y:S01]  /*2cd0*/  WARPGROUP.ARRIVE ;  /* 0x00000000000079c5 */ /* 0x000fe20000000000 */
[----:B------:R-:W-:Y:S01]  /*2ce0*/  IMAD.MOV.U32 R9, RZ, RZ, R85 ;  /* 0x000000ffff097224 */ /* 0x000fe200078e0055 */
[----:B------:R-:W-:Y:S01]  /*2cf0*/  STL.64 [R1+0x10], R28 ;  /* 0x0000101c01007387 */ /* 0x000fe20000100a00 */
[----:B------:R-:W-:Y:S01]  /*2d00*/  IMAD.MOV.U32 R12, RZ, RZ, R82 ;  /* 0x000000ffff0c7224 */ /* 0x000fe200078e0052 */
[----:B------:R-:W-:Y:S01]  /*2d10*/  MOV R226, R62 ;  /* 0x0000003e00e27202 */ /* 0x000fe20000000f00 */
[----:B------:R-:W-:Y:S01]  /*2d20*/  IMAD.MOV.U32 R11, RZ, RZ, R83 ;  /* 0x000000ffff0b7224 */ /* 0x000fe200078e0053 */
[----:B------:R-:W-:Y:S01]  /*2d30*/  STL.64 [R1+0x18], R30 ;  /* 0x0000181e01007387 */ /* 0x000fe20000100a00 */
[----:B------:R-:W-:Y:S01]  /*2d40*/  IMAD.MOV.U32 R14, RZ, RZ, R80 ;  /* 0x000000ffff0e7224 */ /* 0x000fe200078e0050 */
[----:B------:R-:W-:Y:S01]  /*2d50*/  HGMMA.64x128x16.F32.BF16 R152, gdesc[UR8], R152, UP0, gsb0 ;  /* 0x01e00000089879f0 */ /* 0x000fe2000b801898 */
[----:B------:R-:W-:Y:S01]  /*2d60*/  IMAD.MOV.U32 R13, RZ, RZ, R81 ;  /* 0x000000ffff0d7224 */ /* 0x000fe200078e0051 */
[----:B------:R1:W-:Y:S01]  /*2d70*/  STL.64 [R1+0x20], R32 ;  /* 0x0000202001007387 */ /* 0x0003e20000100a00 */
[----:B------:R-:W-:Y:S01]  /*2d80*/  IMAD.MOV.U32 R16, RZ, RZ, R78 ;  /* 0x000000ffff107224 */ /* 0x000fe200078e004e */
[----:B------:R-:W-:Y:S01]  /*2d90*/  MOV R241, R45 ;  /* 0x0000002d00f17202 */ /* 0x000fe20000000f00 */
[----:B------:R-:W-:Y:S01]  /*2da0*/  IMAD.MOV.U32 R18, RZ, RZ, R76 ;  /* 0x000000ffff127224 */ /* 0x000fe200078e004c */
[----:B------:R-:W2:Y:S01]  /*2db0*/  LDL.LU.64 R86, [R1+0x268] ;  /* 0x0002680001567983 */ /* 0x000ea20000300a00 */
[----:B------:R-:W-:-:S02]  /*2dc0*/  IMAD.MOV.U32 R17, RZ, RZ, R77 ;  /* 0x000000ffff117224 */ /* 0x000fc400078e004d */
[----:B------:R-:W-:Y:S01]  /*2dd0*/  IMAD.MOV.U32 R20, RZ, RZ, R74 ;  /* 0x000000ffff147224 */ /* 0x000fe200078e004a */
[----:B------:R-:W2:Y:S01]  /*2de0*/  LDL.LU.64 R84, [R1+0x260] ;  /* 0x0002600001547983 */ /* 0x000ea20000300a00 */
[----:B------:R-:W-:Y:S02]  /*2df0*/  IMAD.MOV.U32 R19, RZ, RZ, R75 ;  /* 0x000000ffff137224 */ /* 0x000fe400078e004b */
[----:B------:R-:W-:Y:S01]  /*2e00*/  IMAD.MOV.U32 R22, RZ, RZ, R72 ;  /* 0x000000ffff167224 */ /* 0x000fe200078e0048 */
[----:B------:R-:W2:Y:S01]  /*2e10*/  LDL.LU.64 R82, [R1+0x258] ;  /* 0x0002580001527983 */ /* 0x000ea20000300a00 */
[----:B------:R-:W-:Y:S02]  /*2e20*/  IMAD.MOV.U32 R21, RZ, RZ, R73 ;  /* 0x000000ffff157224 */ /* 0x000fe400078e0049 */
        /* <DEDUP_REMOVED lines=53> */
[----:B------:R-:W-:-:S03]  /*3180*/  IMAD.MOV.U32 R251, RZ, RZ, R35 ;  /* 0x000000fffffb7224 */ /* 0x000fc600078e0023 */
[----:B------:R-:W2:Y:S04]  /*3190*/  LDL.LU.64 R44, [R1+0x1c0] ;  /* 0x0001c000012c7983 */ /* 0x000ea80000300a00 */
[----:B------:R-:W2:Y:S04]  /*31a0*/  LDL.LU.64 R42, [R1+0x1b8] ;  /* 0x0001b800012a7983 */ /* 0x000ea80000300a00 */
[----:B------:R-:W2:Y:S04]  /*31b0*/  LDL.LU.64 R40, [R1+0x1b0] ;  /* 0x0001b00001287983 */ /* 0x000ea80000300a00 */
[----:B------:R-:W2:Y:S04]  /*31c0*/  LDL.LU.64 R38, [R1+0x1a8] ;  /* 0x0001a80001267983 */ /* 0x000ea80000300a00 */
[----:B------:R-:W2:Y:S04]  /*31d0*/  LDL.LU.64 R36, [R1+0x1a0] ;  /* 0x0001a00001247983 */ /* 0x000ea80000300a00 */
[----:B------:R-:W2:Y:S04]  /*31e0*/  LDL.LU.64 R34, [R1+0x198] ;  /* 0x0001980001227983 */ /* 0x000ea80000300a00 */
[----:B-1----:R-:W2:Y:S04]  /*31f0*/  LDL.LU.64 R32, [R1+0x190] ;  /* 0x0001900001207983 */ /* 0x002ea80000300a00 */
[----:B------:R-:W2:Y:S04]  /*3200*/  LDL.LU.64 R30, [R1+0x188] ;  /* 0x00018800011e7983 */ /* 0x000ea80000300a00 */
[----:B------:R-:W2:Y:S04]  /*3210*/  LDL.LU.64 R28, [R1+0x180] ;  /* 0x00018000011c7983 */ /* 0x000ea80000300a00 */
[----:B------:R-:W2:Y:S04]  /*3220*/  LDL.LU.64 R26, [R1+0x178] ;  /* 0x00017800011a7983 */ /* 0x000ea80000300a00 */
[----:B------:R-:W2:Y:S01]  /*3230*/  LDL.LU.64 R24, [R1+0x170] ;  /* 0x0001700001187983 */ /* 0x000ea20000300a00 */
[----:B------:R-:W-:-:S03]  /*3240*/  WARPGROUP.DEPBAR.LE gsb0, 0x0 ;  /* 0x00008000000079c5 */ /* 0x000fc60000010000 */
        /* <DEDUP_REMOVED lines=14> */
[----:B-1----:R-:W3:Y:S04]  /*3330*/  LDL.LU R188, [R1] ;  /* 0x0000000001bc7983 */ /* 0x002ee80000300800 */
[----:B------:R-:W3:Y:S04]  /*3340*/  LDL.LU R189, [R1+0x4] ;  /* 0x0000040001bd7983 */ /* 0x000ee80000300800 */
[----:B------:R-:W3:Y:S04]  /*3350*/  LDL.LU R190, [R1+0x8] ;  /* 0x0000080001be7983 */ /* 0x000ee80000300800 */
[----:B------:R-:W3:Y:S04]  /*3360*/  LDL.LU R191, [R1+0xc] ;  /* 0x00000c0001bf7983 */ /* 0x000ee80000300800 */
[----:B------:R-:W3:Y:S04]  /*3370*/  LDL.LU R192, [R1+0x10] ;  /* 0x0000100001c07983 */ /* 0x000ee80000300800 */
[----:B------:R-:W3:Y:S04]  /*3380*/  LDL.LU R193, [R1+0x14] ;  /* 0x0000140001c17983 */ /* 0x000ee80000300800 */
[----:B------:R-:W3:Y:S04]  /*3390*/  LDL.LU R194, [R1+0x18] ;  /* 0x0000180001c27983 */ /* 0x000ee80000300800 */
[----:B------:R-:W3:Y:S04]  /*33a0*/  LDL.LU R195, [R1+0x1c] ;  /* 0x00001c0001c37983 */ /* 0x000ee80000300800 */
[----:B------:R-:W3:Y:S04]  /*33b0*/  LDL.LU R196, [R1+0x20] ;  /* 0x0000200001c47983 */ /* 0x000ee80000300800 */
[----:B------:R-:W3:Y:S01]  /*33c0*/  LDL.LU R197, [R1+0x24] ;  /* 0x0000240001c57983 */ /* 0x000ee20000300800 */
[----:B------:R-:W-:Y:S01]  /*33d0*/  UIADD3 UR8, UR17, 0x200, URZ ;  /* 0x0000020011087890 */ /* 0x000fe2000fffe03f */
[----:B------:R-:W-:Y:S01]  /*33e0*/  WARPGROUP.ARRIVE ;  /* 0x00000000000079c5 */ /* 0x000fe20000000000 */
[----:B------:R-:W-:-:S07]  /*33f0*/  UMOV UR9, 0x80000020 ;  /* 0x8000002000097882 */ /* 0x000fce0000000000 */
[----:B------:R-:W-:Y:S01]  /*3400*/  HGMMA.64x128x16.F32.BF16 R88, gdesc[UR8], R88, UP0, gsb0 ;  /* 0x01e00000085879f0 */ /* 0x000fe2000b801858 */
[----:B------:R-:W-:Y:S01]  /*3410*/  UIADD3 UR8, UR17, 0x300, URZ ;  /* 0x0000030011087890 */ /* 0x000fe2000fffe03f */
[----:B------:R-:W-:Y:S01]  /*3420*/  UMOV UR9, 0x80000020 ;  /* 0x8000002000097882 */ /* 0x000fe20000000000 */
[----:B------:R-:W-:Y:S01]  /*3430*/  IMAD.MOV.U32 R199, RZ, RZ, R251 ;  /* 0x000000ffffc77224 */ /* 0x000fe200078e00fb */
[----:B------:R-:W-:Y:S01]  /*3440*/  MOV R206, R244 ;  /* 0x000000f400ce7202 */ /* 0x000fe20000000f00 */
[----:B------:R-:W-:Y:S02]  /*3450*/  IMAD.MOV.U32 R200, RZ, RZ, R250 ;  /* 0x000000ffffc87224 */ /* 0x000fe400078e00fa */
[----:B------:R-:W-:Y:S02]  /*3460*/  IMAD.MOV.U32 R201, RZ, RZ, R249 ;  /* 0x000000ffffc97224 */ /* 0x000fe400078e00f9 */
[----:B------:R-:W-:Y:S02]  /*3470*/  IMAD.MOV.U32 R202, RZ, RZ, R248 ;  /* 0x000000ffffca7224 */ /* 0x000fe400078e00f8 */
[----:B------:R-:W-:-:S02]  /*3480*/  IMAD.MOV.U32 R203, RZ, RZ, R247 ;  /* 0x000000ffffcb7224 */ /* 0x000fc400078e00f7 */
[----:B------:R-:W-:Y:S02]  /*3490*/  IMAD.MOV.U32 R204, RZ, RZ, R246 ;  /* 0x000000ffffcc7224 */ /* 0x000fe400078e00f6 */
[----:B------:R-:W-:Y:S02]  /*34a0*/  IMAD.MOV.U32 R205, RZ, RZ, R245 ;  /* 0x000000ffffcd7224 */ /* 0x000fe400078e00f5 */
[----:B------:R-:W-:Y:S02]  /*34b0*/  IMAD.MOV.U32 R207, RZ, RZ, R243 ;  /* 0x000000ffffcf7224 */ /* 0x000fe400078e00f3 */
[----:B------:R-:W-:Y:S01]  /*34c0*/  IMAD.MOV.U32 R208, RZ, RZ, R242 ;  /* 0x000000ffffd07224 */ /* 0x000fe200078e00f2 */
[----:B------:R-:W-:Y:S01]  /*34d0*/  MOV R242, R16 ;  /* 0x0000001000f27202 */ /* 0x000fe20000000f00 */
[----:B------:R-:W-:Y:S02]  /*34e0*/  IMAD.MOV.U32 R209, RZ, RZ, R241 ;  /* 0x000000ffffd17224 */ /* 0x000fe400078e00f1 */
[----:B------:R-:W-:Y:S01]  /*34f0*/  IMAD.MOV.U32 R210, RZ, RZ, R240 ;  /* 0x000000ffffd27224 */ /* 0x000fe200078e00f0 */
[----:B------:R-:W-:-:S02]  /*3500*/  WARPGROUP.DEPBAR.LE gsb0, 0x0 ;  /* 0x00008000000079c5 */ /* 0x000fc40000010000 */
[----:B--2---:R-:W-:-:S06]  /*3510*/  WARPGROUP.ARRIVE ;  /* 0x00000000000079c5 */ /* 0x004fcc0000000000 */
[----:B------:R-:W-:Y:S01]  /*3520*/  HGMMA.64x128x16.F32.BF16 R24, gdesc[UR8], R24, UP0, gsb0 ;  /* 0x01e00000081879f0 */ /* 0x000fe2000b801818 */
        /* <DEDUP_REMOVED lines=22> */
[----:B------:R-:W-:Y:S02]  /*3690*/  UIADD3 UR8, UR17, 0x2, URZ ;  /* 0x0000000211087890 */ /* 0x000fe4000fffe03f */
[----:B------:R-:W-:Y:S01]  /*36a0*/  UIADD3 UR10, UR18, 0x2, URZ ;  /* 0x00000002120a7890 */ /* 0x000fe2000fffe03f */
[----:B------:R-:W-:Y:S01]  /*36b0*/  UMOV UR9, 0x80000020 ;  /* 0x8000002000097882 */ /* 0x000fe20000000000 */
[----:B------:R-:W-:Y:S01]  /*36c0*/  UMOV UR11, 0x80000020 ;  /* 0x80000020000b7882 */ /* 0x000fe20000000000 */
[----:B------:R-:W-:-:S02]  /*36d0*/  WARPGROUP.DEPBAR.LE gsb0, 0x0 ;  /* 0x00008000000079c5 */ /* 0x000fc40000010000 */
[----:B---3--:R-:W-:-:S06]  /*36e0*/  WARPGROUP.ARRIVE ;  /* 0x00000000000079c5 */ /* 0x008fcc0000000000 */
        /* <DEDUP_REMOVED lines=58> */
[----:B------:R-:W-:Y:S01]  /*3a90*/  UMOV UR9, 0x80000020 ;  /* 0x8000002000097882 */ /* 0x000fe20000000000 */
[----:B------:R-:W-:Y:S02]  /*3aa0*/  WARPGROUP.DEPBAR.LE gsb0, 0x0 ;  /* 0x00008000000079c5 */ /* 0x000fe40000010000 */
[----:B------:R-:W-:-:S07]  /*3ab0*/  WARPGROUP.ARRIVE ;  /* 0x00000000000079c5 */ /* 0x000fce0000000000 */
[----:B------:R-:W-:Y:S03]  /*3ac0*/  HGMMA.64x128x16.F32.BF16 R24, gdesc[UR8], R24, gsb0 ;  /* 0x01e00000081879f0 */ /* 0x000fe60008001818 */
[----:B------:R-:W-:Y:S02]  /*3ad0*/  WARPGROUP.DEPBAR.LE gsb0, 0x0 ;  /* 0x00008000000079c5 */ /* 0x000fe40000010000 */
[----:B--2---:R-:W-:Y:S05]  /*3ae0*/  @!P2 BRA `(.L_x_21) ;  /* 0x000000000004a947 */ /* 0x004fea0003800000 */
[----:B------:R-:W-:Y:S01]  /*3af0*/  BPT.TRAP 0x1 ;  /* 0x000000040000795c */ /* 0x000fe20000300000 */
.L_x_21:
[----:B------:R-:W-:Y:S01]  /*3b00*/  ISETP.NE.AND P1, PT, R5, RZ, PT ;  /* 0x000000ff0500720c */ /* 0x000fe20003f25270 */
[----:B------:R-:W-:Y:S01]  /*3b10*/  IMAD.U32 R0, RZ, RZ, UR5 ;  /* 0x00000005ff007e24 */ /* 0x000fe2000f8e00ff */
[----:B------:R-:W-:-:S11]  /*3b20*/  UISETP.GT.U32.AND UP0, UPT, UR6, 0x1, UPT ;  /* 0x000000010600788c */ /* 0x000fd6000bf04070 */
[----:B------:R-:W-:-:S05]  /*3b30*/  @P1 LEA R0, R0, UR12, 0x3 ;  /* 0x0000000c00001c11 */ /* 0x000fca000f8e18ff */
[----:B------:R-:W-:-:S05]  /*3b40*/  @P1 VIADD R0, R0, 0x36048 ;  /* 0x0003604800001836 */ /* 0x000fca0000000000 */
[----:B------:R-:W-:-:S04]  /*3b50*/  @P1 PRMT R0, R6, 0x654, R0 ;  /* 0x0000065406001816 */ /* 0x000fc80000000000 */
[----:B------:R1:W-:Y:S01]  /*3b60*/  @P1 SYNCS.ARRIVE.TRANS64.RED.A1T0 RZ, [R0+URZ], RZ ;  /* 0x000000ff00ff19a7 */ /* 0x0003e2000810043f */
[----:B------:R-:W-:-:S13]  /*3b70*/  PLOP3.LUT P1, PT, PT, PT, UP0, 0x80, 0x0 ;  /* 0x000000000000781c */ /* 0x000fda0003f2f008 */
[----:B-1----:R-:W-:Y:S05]  /*3b80*/  @P1 BRA `(.L_x_22) ;  /* 0x0000000000041947 */ /* 0x002fea0003800000 */
[----:B------:R-:W-:Y:S01]  /*3b90*/  BPT.TRAP 0x1 ;  /* 0x000000040000795c */ /* 0x000fe20000300000 */
.L_x_22:
[----:B------:R-:W-:Y:S01]  /*3ba0*/  UIADD3 UR4, UR4, 0x1, URZ ;  /* 0x0000000104047890 */ /* 0x000fe2000fffe03f */
[C---:B------:R-:W-:Y:S01]  /*3bb0*/  ISETP.GT.AND P1, PT, R3.reuse, 0x1, PT ;  /* 0x000000010300780c */ /* 0x040fe20003f24270 */
[----:B------:R-:W-:Y:S01]  /*3bc0*/  UIADD3 UR5, UR5, 0x1, URZ ;  /* 0x0000000105057890 */ /* 0x000fe2000fffe03f */
[----:B------:R-:W-:Y:S01]  /*3bd0*/  VIADD R3, R3, 0xffffffff ;  /* 0xffffffff03037836 */ /* 0x000fe20000000000 */
[----:B------:R-:W-:Y:S02]  /*3be0*/  UISETP.NE.AND UP0, UPT, UR4, 0x9, UPT ;  /* 0x000000090400788c */ /* 0x000fe4000bf05270 */
[----:B------:R-:W-:Y:S02]  /*3bf0*/  UISETP.NE.AND UP1, UPT, UR5, 0x9, UPT ;  /* 0x000000090500788c */ /* 0x000fe4000bf25270 */
[----:B------:R-:W-:Y:S02]  /*3c00*/  USEL UR8, URZ, 0x1, UP0 ;  /* 0x000000013f087887 */ /* 0x000fe40008000000 */
[----:B------:R-:W-:-:S02]  /*3c10*/  USEL UR4, UR4, URZ, UP0 ;  /* 0x0000003f04047287 */ /* 0x000fc40008000000 */
[----:B------:R-:W-:Y:S02]  /*3c20*/  USEL UR5, UR5, URZ, UP1 ;  /* 0x0000003f05057287 */ /* 0x000fe40008800000 */
[----:B------:R-:W-:Y:S01]  /*3c30*/  UPLOP3.LUT UP0, UPT, UPT, UPT, UPT, 0x80, 0x0 ;  /* 0x000000000000789c */ /* 0x000fe20003f0f070 */
[----:B------:R-:W-:Y:S01]  /*3c40*/  LOP3.LUT R4, R4, UR8, RZ, 0x3c, !PT ;  /* 0x0000000804047c12 */ /* 0x000fe2000f8e3cff */
[----:B------:R-:W-:Y:S09]  /*3c50*/  @P1 BRA `(.L_x_23) ;  /* 0xffffffe800841947 */ /* 0x000ff2000383ffff */
.L_x_18:
[----:B------:R-:W-:Y:S05]  /*3c60*/  @!P0 BRA `(.L_x_24) ;  /* 0x0000000000608947 */ /* 0x000fea0003800000 */
[----:B------:R-:W-:-:S04]  /*3c70*/  ULOP3.LUT UR4, UR6, 0x1, URZ, 0xfc, !UPT ;  /* 0x0000000106047892 */ /* 0x000fc8000f8efc3f */
[----:B------:R-:W-:-:S06]  /*3c80*/  UISETP.NE.AND UP0, UPT, UR4, 0x3, UPT ;  /* 0x000000030400788c */ /* 0x000fcc000bf05270 */
[----:B------:R-:W-:-:S13]  /*3c90*/  PLOP3.LUT P0, PT, PT, PT, UP0, 0x80, 0x0 ;  /* 0x000000000000781c */ /* 0x000fda0003f0f008 */
[----:B------:R-:W-:Y:S05]  /*3ca0*/  @!P0 BRA `(.L_x_25) ;  /* 0x0000000000048947 */ /* 0x000fea0003800000 */
[----:B------:R-:W-:Y:S01]  /*3cb0*/  BPT.TRAP 0x1 ;  /* 0x000000040000795c */ /* 0x000fe20000300000 */
.L_x_25:
[----:B------:R-:W-:Y:S01]  /*3cc0*/  ISETP.NE.AND P0, PT, R5, RZ, PT ;  /* 0x000000ff0500720c */ /* 0x000fe20003f05270 */
[----:B------:R-:W-:-:S12]  /*3cd0*/  BSSY B0, `(.L_x_26) ;  /* 0x000000d000007945 */ /* 0x000fd80003800000 */
[----:B------:R-:W-:Y:S05]  /*3ce0*/  @!P0 BRA `(.L_x_27) ;  /* 0x00000000002c8947 */ /* 0x000fea0003800000 */
[----:B------:R-:W1:Y:S01]  /*3cf0*/  S2UR UR8, SR_CgaCtaId ;  /* 0x00000000000879c3 */ /* 0x000e620000008800 */
[----:B------:R-:W-:-:S04]  /*3d00*/  UIMAD.WIDE.U32 UR4, UR7, 0x38e38e39, URZ ;  /* 0x38e38e39070478a5 */ /* 0x000fc8000f8e003f */
[----:B------:R-:W-:-:S03]  /*3d10*/  USHF.R.U32.HI UR4, URZ, 0x1, UR5 ;  /* 0x000000013f047899 */ /* 0x000fc60008011605 */
[----:B------:R-:W-:Y:S01]  /*3d20*/  UMOV UR5, 0x400 ;  /* 0x0000040000057882 */ /* 0x000fe20000000000 */
[----:B------:R-:W-:Y:S02]  /*3d30*/  UIMAD UR4, UR4, -0x9, UR7 ;  /* 0xfffffff7040478a4 */ /* 0x000fe4000f8e0207 */
[----:B-1----:R-:W-:-:S04]  /*3d40*/  ULEA UR5, UR8, UR5, 0x18 ;  /* 0x0000000508057291 */ /* 0x002fc8000f8ec03f */
[----:B------:R-:W-:-:S04]  /*3d50*/  ULEA UR4, UR4, UR5, 0x3 ;  /* 0x0000000504047291 */ /* 0x000fc8000f8e183f */
[----:B------:R-:W-:-:S06]  /*3d60*/  UIADD3 UR4, UR4, 0x36048, URZ ;  /* 0x0003604804047890 */ /* 0x000fcc000fffe03f */
[----:B------:R-:W-:-:S05]  /*3d70*/  IMAD.U32 R0, RZ, RZ, UR4 ;  /* 0x00000004ff007e24 */ /* 0x000fca000f8e00ff */
[----:B------:R-:W-:-:S04]  /*3d80*/  PRMT R6, R6, 0x654, R0 ;  /* 0x0000065406067816 */ /* 0x000fc80000000000 */
[----:B------:R1:W-:Y:S03]  /*3d90*/  SYNCS.ARRIVE.TRANS64.RED.A1T0 RZ, [R6+URZ], RZ ;  /* 0x000000ff06ff79a7 */ /* 0x0003e6000810043f */
.L_x_27:
[----:B------:R-:W-:Y:S05]  /*3da0*/  BSYNC B0 ;  /* 0x0000000000007941 */ /* 0x000fea0003800000 */
.L_x_26:
[----:B------:R-:W-:-:S06]  /*3db0*/  UISETP.GT.U32.AND UP0, UPT, UR6, 0x1, UPT ;  /* 0x000000010600788c */ /* 0x000fcc000bf04070 */
[----:B------:R-:W-:-:S13]  /*3dc0*/  PLOP3.LUT P0, PT, PT, PT, UP0, 0x80, 0x0 ;  /* 0x000000000000781c */ /* 0x000fda0003f0f008 */
[----:B------:R-:W-:Y:S05]  /*3dd0*/  @P0 BRA `(.L_x_24) ;  /* 0x0000000000040947 */ /* 0x000fea0003800000 */
[----:B------:R-:W-:Y:S01]  /*3de0*/  BPT.TRAP 0x1 ;  /* 0x000000040000795c */ /* 0x000fe20000300000 */
.L_x_24:
[----:B------:R-:W2:Y:S01]  /*3df0*/  S2R R3, SR_CTAID.Y ;  /* 0x0000000000037919 */ /* 0x000ea20000002600 */
[----:B------:R-:W-:Y:S01]  /*3e00*/  LEA.HI R0, R8, R7, RZ, 0x2 ;  /* 0x0000000708007211 */ /* 0x000fe200078f10ff */
[----:B------:R-:W-:Y:S01]  /*3e10*/  ULDC.64 UR4, c[0x0][0x280] ;  /* 0x0000a00000047ab9 */ /* 0x000fe20000000a00 */
[----:B------:R-:W3:Y:S02]  /*3e20*/  S2R R4, SR_CTAID.X ;  /* 0x0000000000047919 */ /* 0x000ee40000002500 */
[--C-:B------:R-:W-:Y:S02]  /*3e30*/  SHF.R.S32.HI R14, RZ, 0x2, R0.reuse ;  /* 0x00000002ff0e7819 */ /* 0x100fe40000011400 */
[----:B------:R-:W-:Y:S02]  /*3e40*/  SHF.R.S32.HI R15, RZ, 0x1f, R0 ;  /* 0x0000001fff0f7819 */ /* 0x000fe40000011400 */
[----:B------:R-:W-:Y:S02]  /*3e50*/  LOP3.LUT R0, R0, 0x7ffffffc, RZ, 0xc0, !PT ;  /* 0x7ffffffc00007812 */ /* 0x000fe400078ec0ff */
[----:B------:R-:W-:-:S03]  /*3e60*/  LEA.HI R15, R15, R14, RZ, 0x3 ;  /* 0x0000000e0f0f7211 */ /* 0x000fc600078f18ff */
[----:B------:R-:W-:Y:S01]  /*3e70*/  IMAD.IADD R0, R7, 0x1, -R0 ;  /* 0x0000000107007824 */ /* 0x000fe200078e0a00 */
[----:B------:R-:W-:Y:S02]  /*3e80*/  LOP3.LUT R15, R15, 0xfffffff8, RZ, 0xc0, !PT ;  /* 0xfffffff80f0f7812 */ /* 0x000fe400078ec0ff */
[----:B------:R-:W-:Y:S01]  /*3e90*/  LEA.HI R7, R8, R7, RZ, 0x5 ;  /* 0x0000000708077211 */ /* 0x000fe200078f28ff */
[----:B------:R-:W-:Y:S02]  /*3ea0*/  IMAD.SHL.U32 R0, R0, 0x2, RZ ;  /* 0x0000000200007824 */ /* 0x000fe400078e00ff */
[----:B------:R-:W-:-:S03]  /*3eb0*/  IMAD.IADD R14, R14, 0x1, -R15 ;  /* 0x000000010e0e7824 */ /* 0x000fc600078e0a0f */
[----:B------:R-:W-:Y:S02]  /*3ec0*/  SHF.R.S32.HI R2, RZ, 0x1f, R0 ;  /* 0x0000001fff027819 */ /* 0x000fe40000011400 */
[----:B------:R-:W-:Y:S02]  /*3ed0*/  SHF.R.S32.HI R15, RZ, 0x1f, R14 ;  /* 0x0000001fff0f7819 */ /* 0x000fe4000001140e */
[----:B--2---:R-:W-:-:S04]  /*3ee0*/  SHF.L.U32 R3, R3, 0x7, RZ ;  /* 0x0000000703037819 */ /* 0x004fc800000006ff */
[C---:B------:R-:W-:Y:S01]  /*3ef0*/  IADD3 R10, P1, R3.reuse, R0, RZ ;  /* 0x00000000030a7210 */ /* 0x040fe20007f3e0ff */
[----:B---3--:R-:W-:Y:S01]  /*3f00*/  IMAD.WIDE R12, R4, 0x100, R14 ;  /* 0x00000100040c7825 */ /* 0x008fe200078e020e */
[C---:B------:R-:W-:Y:S02]  /*3f10*/  ISETP.GE.AND P0, PT, R3.reuse, UR5, PT ;  /* 0x0000000503007c0c */ /* 0x040fe4000bf06270 */
[----:B------:R-:W-:Y:S02]  /*3f20*/  IADD3 R0, -R0, UR5, -R3 ;  /* 0x0000000500007c10 */ /* 0x000fe4000fffe903 */
[----:B------:R-:W-:Y:S01]  /*3f30*/  LEA.HI.X.SX32 R11, R3, R2, 0x1, P1 ;  /* 0x00000002030b7211 */ /* 0x000fe200008f0eff */
[----:B------:R-:W-:Y:S01]  /*3f40*/  IMAD.SHL.U32 R3, R4, 0x100, RZ ;  /* 0x0000010004037824 */ /* 0x000fe200078e00ff */
[----:B------:R-:W-:-:S04]  /*3f50*/  SHF.R.S32.HI R2, RZ, 0x5, R7 ;  /* 0x00000005ff027819 */ /* 0x000fc80000011407 */
[----:B------:R-:W-:Y:S01]  /*3f60*/  ISETP.GE.OR P0, PT, R3, UR4, P0 ;  /* 0x0000000403007c0c */ /* 0x000fe20008706670 */
[----:B------:R-:W-:-:S04]  /*3f70*/  IMAD.WIDE R12, R2, 0x10, R12 ;  /* 0x00000010020c7825 */ /* 0x000fc800078e020c */
[----:B------:R-:W-:-:S05]  /*3f80*/  IMAD R2, R2, -0x10, -R3 ;  /* 0xfffffff002027824 */ /* 0x000fca00078e0a03 */
[----:B------:R-:W-:-:S03]  /*3f90*/  IADD3 R14, R2, UR4, -R14 ;  /* 0x00000004020e7c10 */ /* 0x000fc6000fffe80e */
[----:B------:R-:W-:Y:S05]  /*3fa0*/  @P0 EXIT ;  /* 0x000000000000094d */ /* 0x000fea0003800000 */
[----:B------:R-:W-:Y:S01]  /*3fb0*/  FSETP.NEU.AND P2, PT, RZ, UR16, PT ;  /* 0x00000010ff007c0b */ /* 0x000fe2000bf4d000 */
[----:B------:R-:W-:Y:S01]  /*3fc0*/  ULDC.64 UR18, c[0x0][0x658] ;  /* 0x0001960000127ab9 */ /* 0x000fe20000000a00 */
[----:B------:R-:W-:Y:S01]  /*3fd0*/  ISETP.GT.AND P0, PT, R14, RZ, PT ;  /* 0x000000ff0e00720c */ /* 0x000fe20003f04270 */
[----:B------:R-:W-:Y:S01]  /*3fe0*/  IMAD R2, R13, UR18, RZ ;  /* 0x000000120d027c24 */ /* 0x000fe2000f8e02ff */
[----:B------:R-:W-:Y:S02]  /*3ff0*/  USHF.L.U64.HI UR5, UR18, 0x3, UR19 ;  /* 0x0000000312057899 */ /* 0x000fe40008010213 */
[----:B------:R-:W-:Y:S01]  /*4000*/  IMAD.WIDE.U32 R4, R12, UR18, R10 ;  /* 0x000000120c047c25 */ /* 0x000fe2000f8e000a */
[----:B------:R-:W-:Y:S01]  /*4010*/  USHF.L.U32 UR4, UR18, 0x3, URZ ;  /* 0x0000000312047899 */ /* 0x000fe2000800063f */
[----:B------:R-:W-:Y:S02]  /*4020*/  ISETP.GT.AND P1, PT, R0, RZ, P0 ;  /* 0x000000ff0000720c */ /* 0x000fe40000724270 */
[----:B------:R-:W-:-:S04]  /*4030*/  IMAD R2, R12, UR19, R2 ;  /* 0x000000130c027c24 */ /* 0x000fc8000f8e0202 */
[----:B------:R-:W-:Y:S01]  /*4040*/  IMAD.IADD R3, R5, 0x1, R2 ;  /* 0x0000000105037824 */ /* 0x000fe200078e0202 */
[----:B------:R-:W-:Y:S06]  /*4050*/  @!P2 BRA `(.L_x_28) ;  /* 0x000000b000c0a947 */ /* 0x000fec0003800000 */
[----:B------:R-:W-:Y:S01]  /*4060*/  ULDC.64 UR6, c[0x0][0x650] ;  /* 0x0001940000067ab9 */ /* 0x000fe20000000a00 */
[----:B------:R-:W-:Y:S01]  /*4070*/  ULDC.64 UR20, c[0x0][0x630] ;  /* 0x00018c0000147ab9 */ /* 0x000fe20000000a00 */
[C---:B------:R-:W-:Y:S01]  /*4080*/  LEA R2, P2, R4.reuse, UR6, 0x1 ;  /* 0x0000000604027c11 */ /* 0x040fe2000f8408ff */
[----:B-1----:R-:W-:Y:S01]  /*4090*/  IMAD R6, R13, UR20, RZ ;  /* 0x000000140d067c24 */ /* 0x002fe2000f8e02ff */
[----:B------:R-:W-:Y:S01]  /*40a0*/  ULDC.64 UR22, c[0x0][0x628] ;  /* 0x00018a0000167ab9 */ /* 0x000fe20000000a00 */
[----:B------:R-:W2:Y:S01]  /*40b0*/  LDL.LU R16, [R1] ;  /* 0x0000000001107983 */ /* 0x000ea20000300800 */
[----:B------:R-:W-:Y:S01]  /*40c0*/  LEA.HI.X R3, R4, UR7, R3, 0x1, P2 ;  /* 0x0000000704037c11 */ /* 0x000fe200090f0c03 */
[C---:B------:R-:W-:Y:S02]  /*40d0*/  IMAD R6, R12.reuse, UR21, R6 ;  /* 0x000000150c067c24 */ /* 0x040fe4000f8e0206 */
[----:B------:R-:W-:-:S04]  /*40e0*/  IMAD.WIDE.U32 R4, R12, UR20, R10 ;  /* 0x000000140c047c25 */ /* 0x000fc8000f8e000a */
[----:B------:R-:W-:Y:S01]  /*40f0*/  IMAD.IADD R5, R5, 0x1, R6 ;  /* 0x0000000105057824 */ /* 0x000fe200078e0206 */
[----:B------:R-:W-:-:S04]  /*4100*/  LEA R8, P2, R4, UR22, 0x1 ;  /* 0x0000001604087c11 */ /* 0x000fc8000f8408ff */
[----:B------:R-:W-:-:S05]  /*4110*/  LEA.HI.X R9, R4, UR23, R5, 0x1, P2 ;  /* 0x0000001704097c11 */ /* 0x000fca00090f0c05 */
[----:B------:R-:W3:Y:S01]  /*4120*/  @P1 LDG.E.LTC128B.U16 R15, desc[UR14][R8.64] ;  /* 0x0000000e080f1981 */ /* 0x000ee2000c1e1520 */
[----:B------:R-:W-:Y:S01]  /*4130*/  ISETP.GT.AND P2, PT, R0, 0x1, P0 ;  /* 0x000000010000780c */ /* 0x000fe20000744270 */
[----:B------:R-:W-:Y:S01]  /*4140*/  BSSY B0, `(.L_x_29) ;  /* 0x0000008000007945 */ /* 0x000fe20003800000 */
[----:B---3--:R-:W-:-:S04]  /*4150*/  IMAD.U32 R4, R15, 0x10000, RZ ;  /* 0x000100000f047824 */ /* 0x008fc800078e00ff */
[----:B------:R-:W-:-:S04]  /*4160*/  FMUL R4, R4, UR16 ;  /* 0x0000001004047c20 */ /* 0x000fc80008400000 */
[----:B--2---:R-:W-:-:S05]  /*4170*/  FFMA R4, R16, UR13, R4 ;  /* 0x0000000d10047c23 */ /* 0x004fca0008000004 */
[----:B------:R-:W-:-:S05]  /*4180*/  F2FP.BF16.F32.PACK_AB R4, RZ, R4 ;  /* 0x00000004ff04723e */ /* 0x000fca00000010ff */
[----:B------:R1:W-:Y:S01]  /*4190*/  @P1 STG.E.U16 desc[UR14][R2.64], R4 ;  /* 0x0000000402001986 */ /* 0x0003e2000c10150e */
[----:B------:R-:W-:Y:S05]  /*41a0*/  @!P2 BRA `(.L_x_30) ;  /* 0x000000000004a947 */ /* 0x000fea0003800000 */
[----:B------:R2:W5:Y:S02]  /*41b0*/  LDG.E.LTC128B.U16 R15, desc[UR14][R8.64+0x2] ;  /* 0x0000020e080f7981 */ /* 0x000564000c1e1520 */
.L_x_30:
[----:B------:R-:W-:Y:S05]  /*41c0*/  BSYNC B0 ;  /* 0x0000000000007941 */ /* 0x000fea0003800000 */
.L_x_29:
[----:B------:R-:W3:Y:S01]  /*41d0*/  LDL.LU R5, [R1+0x4] ;  /* 0x0000040001057983 */ /* 0x000ee20000300800 */
[----:B-1---5:R-:W-:Y:S01]  /*41e0*/  IMAD.U32 R4, R15, 0x10000, RZ ;  /* 0x000100000f047824 */ /* 0x022fe200078e00ff */
[----:B------:R-:W-:Y:S02]  /*41f0*/  USHF.L.U64.HI UR11, UR20, 0x3, UR21 ;  /* 0x00000003140b7899 */ /* 0x000fe40008010215 */
[----:B------:R-:W-:Y:S01]  /*4200*/  USHF.L.U32 UR10, UR20, 0x3, URZ ;  /* 0x00000003140a7899 */ /* 0x000fe2000800063f */
[----:B------:R-:W-:Y:S01]  /*4210*/  FMUL R4, R4, UR16 ;  /* 0x0000001004047c20 */ /* 0x000fe20008400000 */
[----:B------:R-:W-:Y:S01]  /*4220*/  IMAD.U32 R17, RZ, RZ, UR20 ;  /* 0x00000014ff117e24 */ /* 0x000fe2000f8e00ff */
[----:B------:R-:W4:Y:S02]  /*4230*/  LDL.LU R18, [R1+0x8] ;  /* 0x0000080001127983 */ /* 0x000f240000300800 */
[----:B---3--:R-:W-:-:S05]  /*4240*/  FFMA R4, R5, UR13, R4 ;  /* 0x0000000d05047c23 */ /* 0x008fca0008000004 */
[----:B------:R-:W-:-:S05]  /*4250*/  F2FP.BF16.F32.PACK_AB R4, RZ, R4 ;  /* 0x00000004ff04723e */ /* 0x000fca00000010ff */
[----:B------:R1:W-:Y:S02]  /*4260*/  @P2 STG.E.U16 desc[UR14][R2.64+0x2], R4 ;  /* 0x0000020402002986 */ /* 0x0003e4000c10150e */
[----:B-1----:R-:W-:-:S03]  /*4270*/  IMAD.WIDE.U32 R4, R12, R17, UR10 ;  /* 0x0000000a0c047e25 */ /* 0x002fc6000f8e0011 */
[----:B------:R-:W-:-:S04]  /*4280*/  IADD3 R4, P1, R10, R4, RZ ;  /* 0x000000040a047210 */ /* 0x000fc80007f3e0ff */
[----:B------:R-:W-:Y:S02]  /*4290*/  IADD3.X R5, R11, R6, R5, P1, !PT ;  /* 0x000000060b057210 */ /* 0x000fe40000ffe405 */
[----:B------:R-:W-:Y:S02]  /*42a0*/  ISETP.GT.AND P1, PT, R14, 0x8, PT ;  /* 0x000000080e00780c */ /* 0x000fe40003f24270 */
[----:B------:R-:W-:Y:S02]  /*42b0*/  LEA R6, P3, R4, UR22, 0x1 ;  /* 0x0000001604067c11 */ /* 0x000fe4000f8608ff */
[----:B------:R-:W-:Y:S02]  /*42c0*/  ISETP.GT.AND P2, PT, R0, RZ, P1 ;  /* 0x000000ff0000720c */ /* 0x000fe40000f44270 */
[----:B------:R-:W-:-:S11]  /*42d0*/  LEA.HI.X R7, R4, UR23, R5, 0x1, P3 ;  /* 0x0000001704077c11 */ /* 0x000fd600098f0c05 */
[----:B------:R-:W3:Y:S01]  /*42e0*/  @P2 LDG.E.LTC128B.U16 R15, desc[UR14][R6.64] ;  /* 0x0000000e060f2981 */ /* 0x000ee2000c1e1520 */
[----:B------:R-:W-:Y:S01]  /*42f0*/  USHF.L.U32 UR8, UR4, 0x1, URZ ;  /* 0x0000000104087899 */ /* 0x000fe2000800063f */
[----:B------:R-:W-:Y:S01]  /*4300*/  ISETP.GT.AND P3, PT, R0, 0x1, P1 ;  /* 0x000000010000780c */ /* 0x000fe20000f64270 */
[----:B------:R-:W-:Y:S01]  /*4310*/  USHF.L.U64.HI UR5, UR4, 0x1, UR5 ;  /* 0x0000000104057899 */ /* 0x000fe20008010205 */
[----:B------:R-:W-:Y:S03]  /*4320*/  BSSY B0, `(.L_x_31) ;  /* 0x000000b000007945 */ /* 0x000fe60003800000 */
[----:B------:R-:W-:Y:S01]  /*4330*/  IADD3 R4, P4, R2, UR8, RZ ;  /* 0x0000000802047c10 */ /* 0x000fe2000ff9e0ff */
[----:B---3--:R-:W-:-:S04]  /*4340*/  IMAD.U32 R5, R15, 0x10000, RZ ;  /* 0x000100000f057824 */ /* 0x008fc800078e00ff */
[----:B------:R-:W-:-:S04]  /*4350*/  FMUL R5, R5, UR16 ;  /* 0x0000001005057c20 */ /* 0x000fc80008400000 */
[----:B----4-:R-:W-:-:S05]  /*4360*/  FFMA R5, R18, UR13, R5 ;  /* 0x0000000d12057c23 */ /* 0x010fca0008000005 */
[----:B------:R-:W-:-:S04]  /*4370*/  F2FP.BF16.F32.PACK_AB R5, RZ, R5 ;  /* 0x00000005ff05723e */ /* 0x000fc800000010ff */
[----:B------:R-:W-:Y:S02]  /*4380*/  PRMT R16, R5, 0x7610, R16 ;  /* 0x0000761005107816 */ /* 0x000fe40000000010 */
[----:B------:R-:W-:-:S05]  /*4390*/  IADD3.X R5, R3, UR5, RZ, P4, !PT ;  /* 0x0000000503057c10 */ /* 0x000fca000a7fe4ff */
[----:B------:R1:W-:Y:S01]  /*43a0*/  @P2 STG.E.U16 desc[UR14][R4.64], R16 ;  /* 0x0000001004002986 */ /* 0x0003e2000c10150e */
[----:B------:R-:W-:Y:S05]  /*43b0*/  @!P3 BRA `(.L_x_32) ;  /* 0x000000000004b947 */ /* 0x000fea0003800000 */
[----:B------:R3:W5:Y:S02]  /*43c0*/  LDG.E.LTC128B.U16 R15, desc[UR14][R6.64+0x2] ;  /* 0x0000020e060f7981 */ /* 0x000764000c1e1520 */
.L_x_32:
[----:B------:R-:W-:Y:S05]  /*43d0*/  BSYNC B0 ;  /* 0x0000000000007941 */ /* 0x000fea0003800000 */
.L_x_31:
[----:B------:R-:W4:Y:S01]  /*43e0*/  LDL.LU R18, [R1+0xc] ;  /* 0x00000c0001127983 */ /* 0x000f220000300800 */
[----:B-1---5:R-:W-:Y:S01]  /*43f0*/  IMAD.U32 R16, R15, 0x10000, RZ ;  /* 0x000100000f107824 */ /* 0x022fe200078e00ff */
[----:B------:R-:W-:Y:S01]  /*4400*/  ISETP.GT.AND P2, PT, R0, 0x8, P0 ;  /* 0x000000080000780c */ /* 0x000fe20000744270 */
[----:B------:R-:W-:Y:S02]  /*4410*/  BSSY B0, `(.L_x_33) ;  /* 0x0000007000007945 */ /* 0x000fe40003800000 */
[----:B------:R-:W-:-:S04]  /*4420*/  FMUL R16, R16, UR16 ;  /* 0x0000001010107c20 */ /* 0x000fc80008400000 */
[----:B----4-:R-:W-:-:S05]  /*4430*/  FFMA R16, R18, UR13, R16 ;  /* 0x0000000d12107c23 */ /* 0x010fca0008000010 */
[----:B------:R-:W-:-:S05]  /*4440*/  F2FP.BF16.F32.PACK_AB R16, RZ, R16 ;  /* 0x00000010ff10723e */ /* 0x000fca00000010ff */
[----:B------:R1:W-:Y:S01]  /*4450*/  @P3 STG.E.U16 desc[UR14][R4.64+0x2], R16 ;  /* 0x0000021004003986 */ /* 0x0003e2000c10150e */
[----:B------:R-:W-:Y:S05]  /*4460*/  @!P2 BRA `(.L_x_34) ;  /* 0x000000000004a947 */ /* 0x000fea0003800000 */
[----:B------:R4:W5:Y:S02]  /*4470*/  LDG.E.LTC128B.U16 R15, desc[UR14][R8.64+0x10] ;  /* 0x0000100e080f7981 */ /* 0x000964000c1e1520 */
.L_x_34:
[----:B------:R-:W-:Y:S05]  /*4480*/  BSYNC B0 ;  /* 0x0000000000007941 */ /* 0x000fea0003800000 */
.L_x_33:
[----:B------:R-:W2:Y:S01]  /*4490*/  LDL.LU R18, [R1+0x10] ;  /* 0x0000100001127983 */ /* 0x000ea20000300800 */
[----:B-1---5:R-:W-:Y:S01]  /*44a0*/  IMAD.U32 R16, R15, 0x10000, RZ ;  /* 0x000100000f107824 */ /* 0x022fe200078e00ff */
[----:B------:R-:W-:Y:S03]  /*44b0*/  BSSY B0, `(.L_x_35) ;  /* 0x0000008000007945 */ /* 0x000fe60003800000 */
[----:B------:R-:W-:-:S04]  /*44c0*/  FMUL R16, R16, UR16 ;  /* 0x0000001010107c20 */ /* 0x000fc80008400000 */
[----:B--2---:R-:W-:-:S05]  /*44d0*/  FFMA R16, R18, UR13, R16 ;  /* 0x0000000d12107c23 */ /* 0x004fca0008000010 */
[----:B------:R-:W-:-:S05]  /*44e0*/  F2FP.BF16.F32.PACK_AB R16, RZ, R16 ;  /* 0x00000010ff10723e */ /* 0x000fca00000010ff */
[----:B------:R1:W-:Y:S01]  /*44f0*/  @P2 STG.E.U16 desc[UR14][R2.64+0x10], R16 ;  /* 0x0000101002002986 */ /* 0x0003e2000c10150e */
[----:B------:R-:W-:-:S13]  /*4500*/  ISETP.GT.AND P2, PT, R0, 0x9, P0 ;  /* 0x000000090000780c */ /* 0x000fda0000744270 */
[----:B-1----:R-:W-:Y:S05]  /*4510*/  @!P2 BRA `(.L_x_36) ;  /* 0x000000000004a947 */ /* 0x002fea0003800000 */
[----:B------:R1:W5:Y:S02]  /*4520*/  LDG.E.LTC128B.U16 R15, desc[UR14][R8.64+0x12] ;  /* 0x0000120e080f7981 */ /* 0x000364000c1e1520 */
.L_x_36:
[----:B------:R-:W-:Y:S05]  /*4530*/  BSYNC B0 ;  /* 0x0000000000007941 */ /* 0x000fea0003800000 */
.L_x_35:
[----:B------:R-:W2:Y:S01]  /*4540*/  LDL.LU R18, [R1+0x14] ;  /* 0x0000140001127983 */ /* 0x000ea20000300800 */
[----:B-----5:R-:W-:Y:S01]  /*4550*/  IMAD.U32 R16, R15, 0x10000, RZ ;  /* 0x000100000f107824 */ /* 0x020fe200078e00ff */
[----:B------:R-:W-:Y:S01]  /*4560*/  ISETP.GT.AND P3, PT, R0, 0x8, P1 ;  /* 0x000000080000780c */ /* 0x000fe20000f64270 */
[----:B------:R-:W-:Y:S02]  /*4570*/  BSSY B0, `(.L_x_37) ;  /* 0x0000007000007945 */ /* 0x000fe40003800000 */
[----:B------:R-:W-:-:S04]  /*4580*/  FMUL R16, R16, UR16 ;  /* 0x0000001010107c20 */ /* 0x000fc80008400000 */
[----:B--2---:R-:W-:-:S05]  /*4590*/  FFMA R16, R18, UR13, R16 ;  /* 0x0000000d12107c23 */ /* 0x004fca0008000010 */
[----:B------:R-:W-:-:S05]  /*45a0*/  F2FP.BF16.F32.PACK_AB R16, RZ, R16 ;  /* 0x00000010ff10723e */ /* 0x000fca00000010ff */
[----:B------:R2:W-:Y:S01]  /*45b0*/  @P2 STG.E.U16 desc[UR14][R2.64+0x12], R16 ;  /* 0x0000121002002986 */ /* 0x0005e2000c10150e */
[----:B------:R-:W-:Y:S05]  /*45c0*/  @!P3 BRA `(.L_x_38) ;  /* 0x000000000004b947 */ /* 0x000fea0003800000 */
[----:B------:R0:W5:Y:S02]  /*45d0*/  LDG.E.LTC128B.U16 R15, desc[UR14][R6.64+0x10] ;  /* 0x0000100e060f7981 */ /* 0x000164000c1e1520 */
.L_x_38:
[----:B------:R-:W-:Y:S05]  /*45e0*/  BSYNC B0 ;  /* 0x0000000000007941 */ /* 0x000fea0003800000 */
.L_x_37:
[----:B------:R-:W3:Y:S01]  /*45f0*/  LDL.LU R18, [R1+0x18] ;  /* 0x0000180001127983 */ /* 0x000ee20000300800 */
[----:B--2--5:R-:W-:Y:S01]  /*4600*/  IMAD.U32 R16, R15, 0x10000, RZ ;  /* 0x000100000f107824 */ /* 0x024fe200078e00ff */
[----:B------:R-:W-:Y:S01]  /*4610*/  ISETP.GT.AND P2, PT, R0, 0x9, P1 ;  /* 0x000000090000780c */ /* 0x000fe20000f44270 */
[----:B------:R-:W-:Y:S02]  /*4620*/  BSSY B0, `(.L_x_39) ;  /* 0x0000007000007945 */ /* 0x000fe40003800000 */
[----:B------:R-:W-:-:S04]  /*4630*/  FMUL R16, R16, UR16 ;  /* 0x0000001010107c20 */ /* 0x000fc80008400000 */
[----:B---3--:R-:W-:-:S05]  /*4640*/  FFMA R16, R18, UR13, R16 ;  /* 0x0000000d12107c23 */ /* 0x008fca0008000010 */
[----:B------:R-:W-:-:S05]  /*4650*/  F2FP.BF16.F32.PACK_AB R16, RZ, R16 ;  /* 0x00000010ff10723e */ /* 0x000fca00000010ff */
[----:B------:R2:W-:Y:S01]  /*4660*/  @P3 STG.E.U16 desc[UR14][R4.64+0x10], R16 ;  /* 0x0000101004003986 */ /* 0x0005e2000c10150e */
[----:B------:R-:W-:Y:S05]  /*4670*/  @!P2 BRA `(.L_x_40) ;  /* 0x000000000004a947 */ /* 0x000fea0003800000 */
[----:B------:R3:W5:Y:S02]  /*4680*/  LDG.E.LTC128B.U16 R15, desc[UR14][R6.64+0x12] ;  /* 0x0000120e060f7981 */ /* 0x000764000c1e1520 */
.L_x_40:
[----:B------:R-:W-:Y:S05]  /*4690*/  BSYNC B0 ;  /* 0x0000000000007941 */ /* 0x000fea0003800000 */
.L_x_39:
[----:B------:R-:W4:Y:S01]  /*46a0*/  LDL.LU R18, [R1+0x1c] ;  /* 0x00001c0001127983 */ /* 0x000f220000300800 */
[----:B--2--5:R-:W-:Y:S01]  /*46b0*/  IMAD.U32 R16, R15, 0x10000, RZ ;  /* 0x000100000f107824 */ /* 0x024fe200078e00ff */
        /* <DEDUP_REMOVED lines=8> */
.L_x_42:
[----:B------:R-:W-:Y:S05]  /*4740*/  BSYNC B0 ;  /* 0x0000000000007941 */ /* 0x000fea0003800000 */
.L_x_41:
        /* <DEDUP_REMOVED lines=10> */
.L_x_44:
[----:B------:R-:W-:Y:S05]  /*47f0*/  BSYNC B0 ;  /* 0x0000000000007941 */ /* 0x000fea0003800000 */
.L_x_43:
        /* <DEDUP_REMOVED lines=10> */
.L_x_46:
[----:B------:R-:W-:Y:S05]  /*48a0*/  BSYNC B0 ;  /* 0x0000000000007941 */ /* 0x000fea0003800000 */
.L_x_45:
        /* <DEDUP_REMOVED lines=10> */
.L_x_48:
[----:B------:R-:W-:Y:S05]  /*4950*/  BSYNC B0 ;  /* 0x0000000000007941 */ /* 0x000fea0003800000 */
.L_x_47:
        /* <DEDUP_REMOVED lines=10> */
.L_x_50:
[----:B------:R-:W-:Y:S05]  /*4a00*/  BSYNC B0 ;  /* 0x0000000000007941 */ /* 0x000fea0003800000 */
.L_x_49:
[----:B------:R-:W3:Y:S01]  /*4a10*/  LDL.LU R18, [R1+0x30] ;  /* 0x0000300001127983 */ /* 0x000ee20000300800 */
[----:B--2--5:R-:W-:Y:S01]  /*4a20*/  SHF.L.U32 R16, R15, 0x10, RZ ;  /* 0x000000100f107819 */ /* 0x024fe200000006ff */
[----:B------:R-:W-:Y:S01]  /*4a30*/  BSSY B0, `(.L_x_51) ;  /* 0x0000008000007945 */ /* 0x000fe20003800000 */
[----:B------:R-:W-:-:S03]  /*4a40*/  ISETP.GT.AND P2, PT, R0, 0x19, P0 ;  /* 0x000000190000780c */ /* 0x000fc60000744270 */
[----:B------:R-:W-:-:S04]  /*4a50*/  FMUL R16, R16, UR16 ;  /* 0x0000001010107c20 */ /* 0x000fc80008400000 */
[----:B---3--:R-:W-:-:S05]  /*4a60*/  FFMA R16, R18, UR13, R16 ;  /* 0x0000000d12107c23 */ /* 0x008fca0008000010 */
[----:B------:R-:W-:-:S05]  /*4a70*/  F2FP.BF16.F32.PACK_AB R16, RZ, R16 ;  /* 0x00000010ff10723e */ /* 0x000fca00000010ff */
[----:B------:R2:W-:Y:S01]  /*4a80*/  @P3 STG.E.U16 desc[UR14][R2.64+0x30], R16 ;  /* 0x0000301002003986 */ /* 0x0005e2000c10150e */
[----:B------:R-:W-:Y:S05]  /*4a90*/  @!P2 BRA `(.L_x_52) ;  /* 0x000000000004a947 */ /* 0x000fea0003800000 */
[----:B------:R3:W5:Y:S02]  /*4aa0*/  LDG.E.LTC128B.U16 R15, desc[UR14][R8.64+0x32] ;  /* 0x0000320e080f7981 */ /* 0x000764000c1e1520 */
.L_x_52:
[----:B------:R-:W-:Y:S05]  /*4ab0*/  BSYNC B0 ;  /* 0x0000000000007941 */ /* 0x000fea0003800000 */
.L_x_51:
        /* <DEDUP_REMOVED lines=10> */
.L_x_54:
[----:B------:R-:W-:Y:S05]  /*4b60*/  BSYNC B0 ;  /* 0x0000000000007941 */ /* 0x000fea0003800000 */
.L_x_53:
        /* <DEDUP_REMOVED lines=10> */
.L_x_56:
[----:B------:R-:W-:Y:S05]  /*4c10*/  BSYNC B0 ;  /* 0x0000000000007941 */ /* 0x000fea0003800000 */
.L_x_55:
        /* <DEDUP_REMOVED lines=10> */
.L_x_58:
[----:B------:R-:W-:Y:S05]  /*4cc0*/  BSYNC B0 ;  /* 0x0000000000007941 */ /* 0x000fea0003800000 */
.L_x_57:
        /* <DEDUP_REMOVED lines=10> */
.L_x_60:
[----:B------:R-:W-:Y:S05]  /*4d70*/  BSYNC B0 ;  /* 0x0000000000007941 */ /* 0x000fea0003800000 */
.L_x_59:
        /* <DEDUP_REMOVED lines=10> */
.L_x_62:
[----:B------:R-:W-:Y:S05]  /*4e20*/  BSYNC B0 ;  /* 0x0000000000007941 */ /* 0x000fea0003800000 */
.L_x_61:
        /* <DEDUP_REMOVED lines=10> */
.L_x_64:
[----:B------:R-:W-:Y:S05]  /*4ed0*/  BSYNC B0 ;  /* 0x0000000000007941 */ /* 0x000fea0003800000 */
.L_x_63:
        /* <DEDUP_REMOVED lines=10> */
.L_x_66:
[----:B------:R-:W-:Y:S05]  /*4f80*/  BSYNC B0 ;  /* 0x0000000000007941 */ /* 0x000fea0003800000 */
.L_x_65:
        /* <DEDUP_REMOVED lines=10> */
.L_x_68:
[----:B------:R-:W-:Y:S05]  /*5030*/  BSYNC B0 ;  /* 0x0000000000007941 */ /* 0x000fea0003800000 */
.L_x_67:
        /* <DEDUP_REMOVED lines=10> */
.L_x_70:
[----:B------:R-:W-:Y:S05]  /*50e0*/  BSYNC B0 ;  /* 0x0000000000007941 */ /* 0x000fea0003800000 */
.L_x_69:
        /* <DEDUP_REMOVED lines=10> */
.L_x_72:
[----:B------:R-:W-:Y:S05]  /*5190*/  BSYNC B0 ;  /* 0x0000000000007941 */ /* 0x000fea0003800000 */
.L_x_71:
        /* <DEDUP_REMOVED lines=10> */
.L_x_74:
[----:B------:R-:W-:Y:S05]  /*5240*/  BSYNC B0 ;  /* 0x0000000000007941 */ /* 0x000fea0003800000 */
.L_x_73:
        /* <DEDUP_REMOVED lines=10> */
.L_x_76:
[----:B------:R-:W-:Y:S05]  /*52f0*/  BSYNC B0 ;  /* 0x0000000000007941 */ /* 0x000fea0003800000 */
.L_x_75:
        /* <DEDUP_REMOVED lines=10> */
.L_x_78:
[----:B------:R-:W-:Y:S05]  /*53a0*/  BSYNC B0 ;  /* 0x0000000000007941 */ /* 0x000fea0003800000 */
.L_x_77:
        /* <DEDUP_REMOVED lines=10> */
.L_x_80:
[----:B------:R-:W-:Y:S05]  /*5450*/  BSYNC B0 ;  /* 0x0000000000007941 */ /* 0x000fea0003800000 */
.L_x_79:
        /* <DEDUP_REMOVED lines=10> */
.L_x_82:
[----:B------:R-:W-:Y:S05]  /*5500*/  BSYNC B0 ;  /* 0x0000000000007941 */ /* 0x000fea0003800000 */
.L_x_81:
        /* <DEDUP_REMOVED lines=10> */
.L_x_84:
[----:B------:R-:W-:Y:S05]  /*55b0*/  BSYNC B0 ;  /* 0x0000000000007941 */ /* 0x000fea0003800000 */
.L_x_83:
[----:B------:R-:W4:Y:S01]  /*55c0*/  LDL.LU R18, [R1+0x74] ;  /* 0x0000740001127983 */ /* 0x000f220000300800 */
[----:B--2--5:R-:W-:Y:S01]  /*55d0*/  SHF.L.U32 R16, R15, 0x10, RZ ;  /* 0x000000100f107819 */ /* 0x024fe200000006ff */
[----:B------:R-:W-:Y:S01]  /*55e0*/  BSSY B0, `(.L_x_85) ;  /* 0x0000008000007945 */ /* 0x000fe20003800000 */
[----:B------:R-:W-:-:S03]  /*55f0*/  ISETP.GT.AND P3, PT, R0, 0x38, P1 ;  /* 0x000000380000780c */ /* 0x000fc60000f64270 */
[----:B------:R-:W-:-:S04]  /*5600*/  FMUL R16, R16, UR16 ;  /* 0x0000001010107c20 */ /* 0x000fc80008400000 */
[----:B----4-:R-:W-:-:S05]  /*5610*/  FFMA R16, R18, UR13, R16 ;  /* 0x0000000d12107c23 */ /* 0x010fca0008000010 */
[----:B------:R-:W-:-:S05]  /*5620*/  F2FP.BF16.F32.PACK_AB R16, RZ, R16 ;  /* 0x00000010ff10723e */ /* 0x000fca00000010ff */
[----:B------:R2:W-:Y:S01]  /*5630*/  @P2 STG.E.U16 desc[UR14][R2.64+0x72], R16 ;  /* 0x0000721002002986 */ /* 0x0005e2000c10150e */
[----:B------:R-:W-:Y:S05]  /*5640*/  @!P3 BRA `(.L_x_86) ;  /* 0x000000000004b947 */ /* 0x000fea0003800000 */
[----:B------:R4:W5:Y:S02]  /*5650*/  LDG.E.LTC128B.U16 R15, desc[UR14][R6.64+0x70] ;  /* 0x0000700e060f7981 */ /* 0x000964000c1e1520 */
.L_x_86:
[----:B------:R-:W-:Y:S05]  /*5660*/  BSYNC B0 ;  /* 0x0000000000007941 */ /* 0x000fea0003800000 */
.L_x_85:
        /* <DEDUP_REMOVED lines=10> */
.L_x_88:
[----:B------:R-:W-:Y:S05]  /*5710*/  BSYNC B0 ;  /* 0x0000000000007941 */ /* 0x000fea0003800000 */
.L_x_87:
        /* <DEDUP_REMOVED lines=10> */
.L_x_90:
[----:B------:R-:W-:Y:S05]  /*57c0*/  BSYNC B0 ;  /* 0x0000000000007941 */ /* 0x000fea0003800000 */
.L_x_89:
        /* <DEDUP_REMOVED lines=10> */
.L_x_92:
[----:B------:R-:W-:Y:S05]  /*5870*/  BSYNC B0 ;  /* 0x0000000000007941 */ /* 0x000fea0003800000 */
.L_x_91:
        /* <DEDUP_REMOVED lines=10> */
.L_x_94:
[----:B------:R-:W-:Y:S05]  /*5920*/  BSYNC B0 ;  /* 0x0000000000007941 */ /* 0x000fea0003800000 */
.L_x_93:
        /* <DEDUP_REMOVED lines=10> */
.L_x_96:
[----:B------:R-:W-:Y:S05]  /*59d0*/  BSYNC B0 ;  /* 0x0000000000007941 */ /* 0x000fea0003800000 */
.L_x_95:
        /* <DEDUP_REMOVED lines=10> */
.L_x_98:
[----:B------:R-:W-:Y:S05]  /*5a80*/  BSYNC B0 ;  /* 0x0000000000007941 */ /* 0x000fea0003800000 */
.L_x_97:
        /* <DEDUP_REMOVED lines=10> */
.L_x_100:
[----:B------:R-:W-:Y:S05]  /*5b30*/  BSYNC B0 ;  /* 0x0000000000007941 */ /* 0x000fea0003800000 */
.L_x_99:
        /* <DEDUP_REMOVED lines=10> */
.L_x_102:
[----:B------:R-:W-:Y:S05]  /*5be0*/  BSYNC B0 ;  /* 0x0000000000007941 */ /* 0x000fea0003800000 */
.L_x_101:
        /* <DEDUP_REMOVED lines=10> */
.L_x_104:
[----:B------:R-:W-:Y:S05]  /*5c90*/  BSYNC B0 ;  /* 0x0000000000007941 */ /* 0x000fea0003800000 */
.L_x_103:
        /* <DEDUP_REMOVED lines=10> */
.L_x_106:
[----:B------:R-:W-:Y:S05]  /*5d40*/  BSYNC B0 ;  /* 0x0000000000007941 */ /* 0x000fea0003800000 */
.L_x_105:
        /* <DEDUP_REMOVED lines=10> */
.L_x_108:
[----:B------:R-:W-:Y:S05]  /*5df0*/  BSYNC B0 ;  /* 0x0000000000007941 */ /* 0x000fea0003800000 */
.L_x_107:
        /* <DEDUP_REMOVED lines=10> */
.L_x_110:
[----:B------:R-:W-:Y:S05]  /*5ea0*/  BSYNC B0 ;  /* 0x0000000000007941 */ /* 0x000fea0003800000 */
.L_x_109:
        /* <DEDUP_REMOVED lines=10> */
.L_x_112:
[----:B------:R-:W-:Y:S05]  /*5f50*/  BSYNC B0 ;  /* 0x0000000000007941 */ /* 0x000fea0003800000 */
.L_x_111:
        /* <DEDUP_REMOVED lines=10> */
.L_x_114:
[----:B------:R-:W-:Y:S05]  /*6000*/  BSYNC B0 ;  /* 0x0000000000007941 */ /* 0x000fea0003800000 */
.L_x_113:
        /* <DEDUP_REMOVED lines=10> */
.L_x_116:
[----:B------:R-:W-:Y:S05]  /*60b0*/  BSYNC B0 ;  /* 0x0000000000007941 */ /* 0x000fea0003800000 */
.L_x_115:
        /* <DEDUP_REMOVED lines=10> */
.L_x_118:
[----:B------:R-:W-:Y:S05]  /*6160*/  BSYNC B0 ;  /* 0x0000000000007941 */ /* 0x000fea0003800000 */
.L_x_117:
        /* <DEDUP_REMOVED lines=10> */
.L_x_120:
[----:B------:R-:W-:Y:S05]  /*6210*/  BSYNC B0 ;  /* 0x0000000000007941 */ /* 0x000fea0003800000 */
.L_x_119:
        /* <DEDUP_REMOVED lines=10> */
.L_x_122:
[----:B------:R-:W-:Y:S05]  /*62c0*/  BSYNC B0 ;  /* 0x0000000000007941 */ /* 0x000fea0003800000 */
.L_x_121:
        /* <DEDUP_REMOVED lines=10> */
.L_x_124:
[----:B------:R-:W-:Y:S05]  /*6370*/  BSYNC B0 ;  /* 0x0000000000007941 */ /* 0x000fea0003800000 */
.L_x_123:
        /* <DEDUP_REMOVED lines=10> */
.L_x_126:
[----:B------:R-:W-:Y:S05]  /*6420*/  BSYNC B0 ;  /* 0x0000000000007941 */ /* 0x000fea0003800000 */
.L_x_125:
        /* <DEDUP_REMOVED lines=10> */
.L_x_128:
[----:B------:R-:W-:Y:S05]  /*64d0*/  BSYNC B0 ;  /* 0x0000000000007941 */ /* 0x000fea0003800000 */
.L_x_127:
        /* <DEDUP_REMOVED lines=10> */
.L_x_130:
[----:B------:R-:W-:Y:S05]  /*6580*/  BSYNC B0 ;  /* 0x0000000000007941 */ /* 0x000fea0003800000 */
.L_x_129:
        /* <DEDUP_REMOVED lines=10> */
.L_x_132:
[----:B------:R-:W-:Y:S05]  /*6630*/  BSYNC B0 ;  /* 0x0000000000007941 */ /* 0x000fea0003800000 */
.L_x_131:
        /* <DEDUP_REMOVED lines=10> */
.L_x_134:
[----:B------:R-:W-:Y:S05]  /*66e0*/  BSYNC B0 ;  /* 0x0000000000007941 */ /* 0x000fea0003800000 */
.L_x_133:
        /* <DEDUP_REMOVED lines=10> */
.L_x_136:
[----:B------:R-:W-:Y:S05]  /*6790*/  BSYNC B0 ;  /* 0x0000000000007941 */ /* 0x000fea0003800000 */
.L_x_135:
        /* <DEDUP_REMOVED lines=10> */
.L_x_138:
[----:B------:R-:W-:Y:S05]  /*6840*/  BSYNC B0 ;  /* 0x0000000000007941 */ /* 0x000fea0003800000 */
.L_x_137:
        /* <DEDUP_REMOVED lines=10> */
.L_x_140:
[----:B------:R-:W-:Y:S05]  /*68f0*/  BSYNC B0 ;  /* 0x0000000000007941 */ /* 0x000fea0003800000 */
.L_x_139:
        /* <DEDUP_REMOVED lines=10> */
.L_x_142:
[----:B------:R-:W-:Y:S05]  /*69a0*/  BSYNC B0 ;  /* 0x0000000000007941 */ /* 0x000fea0003800000 */
.L_x_141:
        /* <DEDUP_REMOVED lines=10> */
.L_x_144:
[----:B------:R-:W-:Y:S05]  /*6a50*/  BSYNC B0 ;  /* 0x0000000000007941 */ /* 0x000fea0003800000 */
.L_x_143:
        /* <DEDUP_REMOVED lines=10> */
.L_x_146:
[----:B------:R-:W-:Y:S05]  /*6b00*/  BSYNC B0 ;  /* 0x0000000000007941 */ /* 0x000fea0003800000 */
.L_x_145:
        /* <DEDUP_REMOVED lines=10> */
.L_x_148:
[----:B------:R-:W-:Y:S05]  /*6bb0*/  BSYNC B0 ;  /* 0x0000000000007941 */ /* 0x000fea0003800000 */
.L_x_147:
[----:B-1-34-:R-:W3:Y:S01]  /*6bc0*/  LDL.LU R9, [R1+0xf4] ;  /* 0x0000f40001097983 */ /* 0x01aee20000300800 */
[----:B-----5:R-:W-:Y:S01]  /*6bd0*/  IMAD.U32 R8, R15, 0x10000, RZ ;  /* 0x000100000f087824 */ /* 0x020fe200078e00ff */
        /* <DEDUP_REMOVED lines=8> */
.L_x_150:
[----:B------:R-:W-:Y:S05]  /*6c60*/  BSYNC B0 ;  /* 0x0000000000007941 */ /* 0x000fea0003800000 */
.L_x_149:
[----:B------:R-:W4:Y:S01]  /*6c70*/  LDL.LU R9, [R1+0xf8] ;  /* 0x0000f80001097983 */ /* 0x000f220000300800 */
[----:B-1---5:R-:W-:Y:S01]  /*6c80*/  IMAD.U32 R8, R15, 0x10000, RZ ;  /* 0x000100000f087824 */ /* 0x022fe200078e00ff */
[----:B------:R-:W-:Y:S01]  /*6c90*/  ISETP.GT.AND P1, PT, R0, 0x79, P1 ;  /* 0x000000790000780c */ /* 0x000fe20000f24270 */
[----:B------:R-:W-:Y:S01]  /*6ca0*/  BSSY B0, `(.L_x_151) ;  /* 0x0000008000007945 */ /* 0x000fe20003800000 */
[----:B------:R-:W-:Y:S01]  /*6cb0*/  IADD3 R18, P0, R12, 0x40, RZ ;  /* 0x000000400c127810 */ /* 0x000fe20007f1e0ff */
[----:B------:R-:W-:-:S04]  /*6cc0*/  FMUL R8, R8, UR16 ;  /* 0x0000001008087c20 */ /* 0x000fc80008400000 */
[----:B----4-:R-:W-:-:S05]  /*6cd0*/  FFMA R8, R9, UR13, R8 ;  /* 0x0000000d09087c23 */ /* 0x010fca0008000008 */
[----:B------:R-:W-:-:S05]  /*6ce0*/  F2FP.BF16.F32.PACK_AB R8, RZ, R8 ;  /* 0x00000008ff08723e */ /* 0x000fca00000010ff */
[----:B------:R1:W-:Y:S01]  /*6cf0*/  @P2 STG.E.U16 desc[UR14][R4.64+0xf0], R8 ;  /* 0x0000f00804002986 */ /* 0x0003e2000c10150e */
[----:B------:R-:W-:Y:S05]  /*6d00*/  @!P1 BRA `(.L_x_152) ;  /* 0x0000000000049947 */ /* 0x000fea0003800000 */
[----:B------:R4:W5:Y:S02]  /*6d10*/  LDG.E.LTC128B.U16 R15, desc[UR14][R6.64+0xf2] ;  /* 0x0000f20e060f7981 */ /* 0x000964000c1e1520 */
.L_x_152:
[----:B------:R-:W-:Y:S05]  /*6d20*/  BSYNC B0 ;  /* 0x0000000000007941 */ /* 0x000fea0003800000 */
.L_x_151:
[----:B-1----:R-:W2:Y:S01]  /*6d30*/  LDL.LU R8, [R1+0xfc] ;  /* 0x0000fc0001087983 */ /* 0x002ea20000300800 */
[----:B0--345:R-:W-:Y:S01]  /*6d40*/  SHF.L.U32 R6, R15, 0x10, RZ ;  /* 0x000000100f067819 */ /* 0x039fe200000006ff */
[----:B------:R-:W-:Y:S01]  /*6d50*/  IMAD.X R7, RZ, RZ, R13, P0 ;  /* 0x000000ffff077224 */ /* 0x000fe200000e060d */
[----:B------:R-:W-:-:S03]  /*6d60*/  ISETP.GT.AND P0, PT, R14, 0x40, PT ;  /* 0x000000400e00780c */ /* 0x000fc60003f04270 */
[----:B------:R-:W-:Y:S01]  /*6d70*/  FMUL R6, R6, UR16 ;  /* 0x0000001006067c20 */ /* 0x000fe20008400000 */
[----:B------:R-:W-:Y:S01]  /*6d80*/  IMAD R7, R7, UR20, RZ ;  /* 0x0000001407077c24 */ /* 0x000fe2000f8e02ff */
[----:B------:R-:W-:-:S03]  /*6d90*/  ISETP.GT.AND P3, PT, R0, RZ, P0 ;  /* 0x000000ff0000720c */ /* 0x000fc60000764270 */
[----:B------:R-:W-:Y:S02]  /*6da0*/  IMAD R19, R18, UR21, R7 ;  /* 0x0000001512137c24 */ /* 0x000fe4000f8e0207 */
[----:B--2---:R-:W-:Y:S01]  /*6db0*/  FFMA R6, R8, UR13, R6 ;  /* 0x0000000d08067c23 */ /* 0x004fe20008000006 */
[----:B------:R-:W-:-:S04]  /*6dc0*/  IMAD.WIDE.U32 R8, R18, UR20, R10 ;  /* 0x0000001412087c25 */ /* 0x000fc8000f8e000a */
[----:B------:R-:W-:Y:S01]  /*6dd0*/  F2FP.BF16.F32.PACK_AB R16, RZ, R6 ;  /* 0x00000006ff10723e */ /* 0x000fe200000010ff */
[----:B------:R-:W-:Y:S01]  /*6de0*/  IMAD.IADD R7, R9, 0x1, R19 ;  /* 0x0000000109077824 */ /* 0x000fe200078e0213 */
[----:B------:R-:W-:-:S03]  /*6df0*/  LEA R6, P2, R8, UR22, 0x1 ;  /* 0x0000001608067c11 */ /* 0x000fc6000f8408ff */
[----:B------:R0:W-:Y:S01]  /*6e00*/  @P1 STG.E.U16 desc[UR14][R4.64+0xf2], R16 ;  /* 0x0000f21004001986 */ /* 0x0001e2000c10150e */
[----:B------:R-:W-:-:S05]  /*6e10*/  LEA.HI.X R7, R8, UR23, R7, 0x1, P2 ;  /* 0x0000001708077c11 */ /* 0x000fca00090f0c07 */
[----:B------:R-:W2:Y:S01]  /*6e20*/  @P3 LDG.E.LTC128B.U16 R15, desc[UR14][R6.64] ;  /* 0x0000000e060f3981 */ /* 0x000ea2000c1e1520 */
[----:B------:R-:W-:Y:S01]  /*6e30*/  USHF.L.U32 UR6, UR18, 0x6, URZ ;  /* 0x0000000612067899 */ /* 0x000fe2000800063f */
[----:B------:R-:W-:Y:S01]  /*6e40*/  ISETP.GT.AND P2, PT, R0, 0x1, P0 ;  /* 0x000000010000780c */ /* 0x000fe20000744270 */
[----:B------:R-:W-:Y:S01]  /*6e50*/  USHF.L.U64.HI UR4, UR18, 0x6, UR19 ;  /* 0x0000000612047899 */ /* 0x000fe20008010213 */
[----:B------:R-:W-:Y:S01]  /*6e60*/  BSSY B0, `(.L_x_153) ;  /* 0x000000c000007945 */ /* 0x000fe20003800000 */
[----:B------:R-:W-:Y:S02]  /*6e70*/  USHF.L.U32 UR7, UR6, 0x1, URZ ;  /* 0x0000000106077899 */ /* 0x000fe4000800063f */
[----:B------:R-:W-:Y:S01]  /*6e80*/  USHF.L.U64.HI UR4, UR6, 0x1, UR4 ;  /* 0x0000000106047899 */ /* 0x000fe20008010204 */
[----:B--2---:R-:W-:-:S04]  /*6e90*/  IMAD.U32 R8, R15, 0x10000, RZ ;  /* 0x000100000f087824 */ /* 0x004fc800078e00ff */
[----:B------:R-:W-:Y:S01]  /*6ea0*/  FMUL R9, R8, UR16 ;  /* 0x0000001008097c20 */ /* 0x000fe20008400000 */
[----:B------:R-:W-:-:S03]  /*6eb0*/  IADD3 R8, P1, R2, UR7, RZ ;  /* 0x0000000702087c10 */ /* 0x000fc6000ff3e0ff */
[----:B------:R-:W-:-:S05]  /*6ec0*/  FFMA R9, R152, UR13, R9 ;  /* 0x0000000d98097c23 */ /* 0x000fca0008000009 */
[----:B0-----:R-:W-:Y:S02]  /*6ed0*/  F2FP.BF16.F32.PACK_AB R5, RZ, R9 ;  /* 0x00000009ff05723e */ /* 0x001fe400000010ff */
[----:B------:R-:W-:-:S05]  /*6ee0*/  IADD3.X R9, R3, UR4, RZ, P1, !PT ;  /* 0x0000000403097c10 */ /* 0x000fca0008ffe4ff */
[----:B------:R0:W-:Y:S01]  /*6ef0*/  @P3 STG.E.U16 desc[UR14][R8.64], R5 ;  /* 0x0000000508003986 */ /* 0x0001e2000c10150e */
[----:B------:R-:W-:Y:S05]  /*6f00*/  @!P2 BRA `(.L_x_154) ;  /* 0x000000000004a947 */ /* 0x000fea0003800000 */
[----:B------:R1:W5:Y:S02]  /*6f10*/  LDG.E.LTC128B.U16 R15, desc[UR14][R6.64+0x2] ;  /* 0x0000020e060f7981 */ /* 0x000364000c1e1520 */
.L_x_154:
[----:B------:R-:W-:Y:S05]  /*6f20*/  BSYNC B0 ;  /* 0x0000000000007941 */ /* 0x000fea0003800000 */
.L_x_153:
[----:B-----5:R-:W-:Y:S01]  /*6f30*/  IMAD.U32 R16, R15, 0x10000, RZ ;  /* 0x000100000f107824 */ /* 0x020fe200078e00ff */
[----:B------:R-:W-:Y:S01]  /*6f40*/  ISETP.GT.AND P1, PT, R14, 0x48, PT ;  /* 0x000000480e00780c */ /* 0x000fe20003f24270 */
[----:B0-----:R-:W-:Y:S01]  /*6f50*/  IMAD.WIDE.U32 R4, R18, R17, UR10 ;  /* 0x0000000a12047e25 */ /* 0x001fe2000f8e0011 */
[----:B------:R-:W-:Y:S03]  /*6f60*/  BSSY B0, `(.L_x_155) ;  /* 0x000000c000007945 */ /* 0x000fe60003800000 */
[----:B------:R-:W-:Y:S01]  /*6f70*/  FMUL R16, R16, UR16 ;  /* 0x0000001010107c20 */ /* 0x000fe20008400000 */
[----:B------:R-:W-:-:S03]  /*6f80*/  IADD3 R18, P3, R10, R4, RZ ;  /* 0x000000040a127210 */ /* 0x000fc60007f7e0ff */
[----:B------:R-:W-:Y:S01]  /*6f90*/  FFMA R16, R153, UR13, R16 ;  /* 0x0000000d99107c23 */ /* 0x000fe20008000010 */
[----:B------:R-:W-:-:S04]  /*6fa0*/  IADD3.X R5, R11, R19, R5, P3, !PT ;  /* 0x000000130b057210 */ /* 0x000fc80001ffe405 */
[----:B------:R-:W-:Y:S02]  /*6fb0*/  F2FP.BF16.F32.PACK_AB R16, RZ, R16 ;  /* 0x00000010ff10723e */ /* 0x000fe400000010ff */
[----:B------:R-:W-:Y:S02]  /*6fc0*/  ISETP.GT.AND P3, PT, R0, RZ, P1 ;  /* 0x000000ff0000720c */ /* 0x000fe40000f64270 */
[C---:B------:R-:W-:Y:S01]  /*6fd0*/  LEA R4, P4, R18.reuse, UR22, 0x1 ;  /* 0x0000001612047c11 */ /* 0x040fe2000f8808ff */
[----:B------:R0:W-:Y:S03]  /*6fe0*/  @P2 STG.E.U16 desc[UR14][R8.64+0x2], R16 ;  /* 0x0000021008002986 */ /* 0x0001e6000c10150e */
[----:B------:R-:W-:-:S07]  /*6ff0*/  LEA.HI.X R5, R18, UR23, R5, 0x1, P4 ;  /* 0x0000001712057c11 */ /* 0x000fce000a0f0c05 */
[----:B------:R-:W-:Y:S05]  /*7000*/  @!P3 BRA `(.L_x_156) ;  /* 0x000000000004b947 */ /* 0x000fea0003800000 */
[----:B------:R2:W5:Y:S02]  /*7010*/  LDG.E.LTC128B.U16 R15, desc[UR14][R4.64] ;  /* 0x0000000e040f7981 */ /* 0x000564000c1e1520 */
.L_x_156:
[----:B------:R-:W-:Y:S05]  /*7020*/  BSYNC B0 ;  /* 0x0000000000007941 */ /* 0x000fea0003800000 */
.L_x_155:
[----:B0----5:R-:W-:Y:S01]  /*7030*/  IMAD.U32 R16, R15, 0x10000, RZ ;  /* 0x000100000f107824 */ /* 0x021fe200078e00ff */
[----:B------:R-:W-:Y:S01]  /*7040*/  IADD3 R18, P4, R8, UR8, RZ ;  /* 0x0000000808127c10 */ /* 0x000fe2000ff9e0ff */
[----:B------:R-:W-:Y:S01]  /*7050*/  BSSY B0, `(.L_x_157) ;  /* 0x0000009000007945 */ /* 0x000fe20003800000 */
[----:B------:R-:W-:Y:S01]  /*7060*/  ISETP.GT.AND P2, PT, R0, 0x1, P1 ;  /* 0x000000010000780c */ /* 0x000fe20000f44270 */
[----:B------:R-:W-:-:S04]  /*7070*/  FMUL R19, R16, UR16 ;  /* 0x0000001010137c20 */ /* 0x000fc80008400000 */
[----:B------:R-:W-:-:S05]  /*7080*/  FFMA R19, R154, UR13, R19 ;  /* 0x0000000d9a137c23 */ /* 0x000fca0008000013 */
[----:B------:R-:W-:Y:S02]  /*7090*/  F2FP.BF16.F32.PACK_AB R16, RZ, R19 ;  /* 0x00000013ff10723e */ /* 0x000fe400000010ff */
[----:B------:R-:W-:-:S05]  /*70a0*/  IADD3.X R19, R9, UR5, RZ, P4, !PT ;  /* 0x0000000509137c10 */ /* 0x000fca000a7fe4ff */
[----:B------:R0:W-:Y:S01]  /*70b0*/  @P3 STG.E.U16 desc[UR14][R18.64], R16 ;  /* 0x0000001012003986 */ /* 0x0001e2000c10150e */
[----:B------:R-:W-:Y:S05]  /*70c0*/  @!P2 BRA `(.L_x_158) ;  /* 0x000000000004a947 */ /* 0x000fea0003800000 */
[----:B------:R3:W5:Y:S02]  /*70d0*/  LDG.E.LTC128B.U16 R15, desc[UR14][R4.64+0x2] ;  /* 0x0000020e040f7981 */ /* 0x000764000c1e1520 */
.L_x_158:
[----:B------:R-:W-:Y:S05]  /*70e0*/  BSYNC B0 ;  /* 0x0000000000007941 */ /* 0x000fea0003800000 */
.L_x_157:
[----:B0----5:R-:W-:Y:S01]  /*70f0*/  IMAD.U32 R16, R15, 0x10000, RZ ;  /* 0x000100000f107824 */ /* 0x021fe200078e00ff */
[----:B------:R-:W-:Y:S01]  /*7100*/  ISETP.GT.AND P3, PT, R0, 0x8, P0 ;  /* 0x000000080000780c */ /* 0x000fe20000764270 */
[----:B------:R-:W-:Y:S02]  /*7110*/  BSSY B0, `(.L_x_159) ;  /* 0x0000007000007945 */ /* 0x000fe40003800000 */
[----:B------:R-:W-:-:S04]  /*7120*/  FMUL R16, R16, UR16 ;  /* 0x0000001010107c20 */ /* 0x000fc80008400000 */
[----:B------:R-:W-:-:S05]  /*7130*/  FFMA R16, R155, UR13, R16 ;  /* 0x0000000d9b107c23 */ /* 0x000fca0008000010 */
[----:B------:R-:W-:-:S05]  /*7140*/  F2FP.BF16.F32.PACK_AB R16, RZ, R16 ;  /* 0x00000010ff10723e */ /* 0x000fca00000010ff */
[----:B------:R0:W-:Y:S01]  /*7150*/  @P2 STG.E.U16 desc[UR14][R18.64+0x2], R16 ;  /* 0x0000021012002986 */ /* 0x0001e2000c10150e */
[----:B------:R-:W-:Y:S05]  /*7160*/  @!P3 BRA `(.L_x_160) ;  /* 0x000000000004b947 */ /* 0x000fea0003800000 */
[----:B------:R4:W5:Y:S02]  /*7170*/  LDG.E.LTC128B.U16 R15, desc[UR14][R6.64+0x10] ;  /* 0x0000100e060f7981 */ /* 0x000964000c1e1520 */
.L_x_160:
[----:B------:R-:W-:Y:S05]  /*7180*/  BSYNC B0 ;  /* 0x0000000000007941 */ /* 0x000fea0003800000 */
.L_x_159:
        /* <DEDUP_REMOVED lines=9> */
.L_x_162:
[----:B------:R-:W-:Y:S05]  /*7220*/  BSYNC B0 ;  /* 0x0000000000007941 */ /* 0x000fea0003800000 */
.L_x_161:
[----:B-----5:R-:W-:Y:S01]  /*7230*/  IMAD.U32 R16, R15, 0x10000, RZ ;  /* 0x000100000f107824 */ /* 0x020fe200078e00ff */
        /* <DEDUP_REMOVED lines=8> */
.L_x_164:
[----:B------:R-:W-:Y:S05]  /*72c0*/  BSYNC B0 ;  /* 0x0000000000007941 */ /* 0x000fea0003800000 */
.L_x_163:
[----:B0----5:R-:W-:Y:S01]  /*72d0*/  IMAD.U32 R16, R15, 0x10000, RZ ;  /* 0x000100000f107824 */ /* 0x021fe200078e00ff */
[----:B------:R-:W-:Y:S01]  /*72e0*/  ISETP.GT.AND P2, PT, R0, 0x9, P1 ;  /* 0x000000090000780c */ /* 0x000fe20000f44270 */
[----:B------:R-:W-:Y:S01]  /*72f0*/  IMAD.U32 R21, RZ, RZ, UR8 ;  /* 0x00000008ff157e24 */ /* 0x000fe2000f8e00ff */
[----:B------:R-:W-:Y:S01]  /*7300*/  BSSY B0, `(.L_x_165) ;  /* 0x000000a000007945 */ /* 0x000fe20003800000 */
[----:B------:R-:W-:Y:S01]  /*7310*/  FMUL R19, R16, UR16 ;  /* 0x0000001010137c20 */ /* 0x000fe20008400000 */
[----:B------:R-:W-:Y:S02]  /*7320*/  IMAD.U32 R23, RZ, RZ, UR5 ;  /* 0x00000005ff177e24 */ /* 0x000fe4000f8e00ff */
[----:B------:R-:W-:Y:S01]  /*7330*/  IADD3 R18, P4, P5, R21, UR7, R2 ;  /* 0x0000000715127c10 */ /* 0x000fe2000fd9e002 */
[----:B------:R-:W-:-:S05]  /*7340*/  FFMA R19, R158, UR13, R19 ;  /* 0x0000000d9e137c23 */ /* 0x000fca0008000013 */
[----:B------:R-:W-:Y:S02]  /*7350*/  F2FP.BF16.F32.PACK_AB R16, RZ, R19 ;  /* 0x00000013ff10723e */ /* 0x000fe400000010ff */
[----:B------:R-:W-:-:S05]  /*7360*/  IADD3.X R19, R23, UR4, R3, P4, P5 ;  /* 0x0000000417137c10 */ /* 0x000fca000a7ea403 */
[----:B------:R0:W-:Y:S01]  /*7370*/  @P3 STG.E.U16 desc[UR14][R18.64+0x10], R16 ;  /* 0x0000101012003986 */ /* 0x0001e2000c10150e */
[----:B------:R-:W-:Y:S05]  /*7380*/  @!P2 BRA `(.L_x_166) ;  /* 0x000000000004a947 */ /* 0x000fea0003800000 */
[----:B------:R0:W5:Y:S02]  /*7390*/  LDG.E.LTC128B.U16 R15, desc[UR14][R4.64+0x12] ;  /* 0x0000120e040f7981 */ /* 0x000164000c1e1520 */
.L_x_166:
[----:B------:R-:W-:Y:S05]  /*73a0*/  BSYNC B0 ;  /* 0x0000000000007941 */ /* 0x000fea0003800000 */
.L_x_165:
        /* <DEDUP_REMOVED lines=9> */
.L_x_168:
[----:B------:R-:W-:Y:S05]  /*7440*/  BSYNC B0 ;  /* 0x0000000000007941 */ /* 0x000fea0003800000 */
.L_x_167:
        /* <DEDUP_REMOVED lines=9> */
.L_x_170:
[----:B------:R-:W-:Y:S05]  /*74e0*/  BSYNC B0 ;  /* 0x0000000000007941 */ /* 0x000fea0003800000 */
.L_x_169:
        /* <DEDUP_REMOVED lines=9> */
.L_x_172:
[----:B------:R-:W-:Y:S05]  /*7580*/  BSYNC B0 ;  /* 0x0000000000007941 */ /* 0x000fea0003800000 */
.L_x_171:
        /* <DEDUP_REMOVED lines=9> */
.L_x_174:
[----:B------:R-:W-:Y:S05]  /*7620*/  BSYNC B0 ;  /* 0x0000000000007941 */ /* 0x000fea0003800000 */
.L_x_173:
        /* <DEDUP_REMOVED lines=9> */
.L_x_176:
[----:B------:R-:W-:Y:S05]  /*76c0*/  BSYNC B0 ;  /* 0x0000000000007941 */ /* 0x000fea0003800000 */
.L_x_175:
[----:B0----5:R-:W-:Y:S01]  /*76d0*/  SHF.L.U32 R16, R15, 0x10, RZ ;  /* 0x000000100f107819 */ /* 0x021fe200000006ff */
[----:B------:R-:W-:Y:S01]  /*76e0*/  BSSY B0, `(.L_x_177) ;  /* 0x0000008000007945 */ /* 0x000fe20003800000 */
[----:B------:R-:W-:-:S03]  /*76f0*/  ISETP.GT.AND P2, PT, R0, 0x19, P0 ;  /* 0x000000190000780c */ /* 0x000fc60000744270 */
[----:B------:R-:W-:-:S04]  /*7700*/  FMUL R21, R16, UR16 ;  /* 0x0000001010157c20 */ /* 0x000fc80008400000 */
[----:B------:R-:W-:-:S05]  /*7710*/  FFMA R21, R164, UR13, R21 ;  /* 0x0000000da4157c23 */ /* 0x000fca0008000015 */
[----:B------:R-:W-:-:S05]  /*7720*/  F2FP.BF16.F32.PACK_AB R21, RZ, R21 ;  /* 0x00000015ff15723e */ /* 0x000fca00000010ff */
[----:B------:R0:W-:Y:S01]  /*7730*/  @P3 STG.E.U16 desc[UR14][R8.64+0x30], R21 ;  /* 0x0000301508003986 */ /* 0x0001e2000c10150e */
[----:B------:R-:W-:Y:S05]  /*7740*/  @!P2 BRA `(.L_x_178) ;  /* 0x000000000004a947 */ /* 0x000fea0003800000 */
[----:B------:R0:W5:Y:S02]  /*7750*/  LDG.E.LTC128B.U16 R15, desc[UR14][R6.64+0x32] ;  /* 0x0000320e060f7981 */ /* 0x000164000c1e1520 */
.L_x_178:
[----:B------:R-:W-:Y:S05]  /*7760*/  BSYNC B0 ;  /* 0x0000000000007941 */ /* 0x000fea0003800000 */
.L_x_177:
        /* <DEDUP_REMOVED lines=9> */
.L_x_180:
[----:B------:R-:W-:Y:S05]  /*7800*/  BSYNC B0 ;  /* 0x0000000000007941 */ /* 0x000fea0003800000 */
.L_x_179:
        /* <DEDUP_REMOVED lines=9> */
.L_x_182:
[----:B------:R-:W-:Y:S05]  /*78a0*/  BSYNC B0 ;  /* 0x0000000000007941 */ /* 0x000fea0003800000 */
.L_x_181:
        /* <DEDUP_REMOVED lines=9> */
.L_x_184:
[----:B------:R-:W-:Y:S05]  /*7940*/  BSYNC B0 ;  /* 0x0000000000007941 */ /* 0x000fea0003800000 */
.L_x_183:
        /* <DEDUP_REMOVED lines=9> */
.L_x_186:
[----:B------:R-:W-:Y:S05]  /*79e0*/  BSYNC B0 ;  /* 0x0000000000007941 */ /* 0x000fea0003800000 */
.L_x_185:
        /* <DEDUP_REMOVED lines=9> */
.L_x_188:
[----:B------:R-:W-:Y:S05]  /*7a80*/  BSYNC B0 ;  /* 0x0000000000007941 */ /* 0x000fea0003800000 */
.L_x_187:
        /* <DEDUP_REMOVED lines=9> */
.L_x_190:
[----:B------:R-:W-:Y:S05]  /*7b20*/  BSYNC B0 ;  /* 0x0000000000007941 */ /* 0x000fea0003800000 */
.L_x_189:
        /* <DEDUP_REMOVED lines=9> */
.L_x_192:
[----:B------:R-:W-:Y:S05]  /*7bc0*/  BSYNC B0 ;  /* 0x0000000000007941 */ /* 0x000fea0003800000 */
.L_x_191:
        /* <DEDUP_REMOVED lines=9> */
.L_x_194:
[----:B------:R-:W-:Y:S05]  /*7c60*/  BSYNC B0 ;  /* 0x0000000000007941 */ /* 0x000fea0003800000 */
.L_x_193:
        /* <DEDUP_REMOVED lines=9> */
.L_x_196:
[----:B------:R-:W-:Y:S05]  /*7d00*/  BSYNC B0 ;  /* 0x0000000000007941 */ /* 0x000fea0003800000 */
.L_x_195:
        /* <DEDUP_REMOVED lines=9> */
.L_x_198:
[----:B------:R-:W-:Y:S05]  /*7da0*/  BSYNC B0 ;  /* 0x0000000000007941 */ /* 0x000fea0003800000 */
.L_x_197:
        /* <DEDUP_REMOVED lines=9> */
.L_x_200:
[----:B------:R-:W-:Y:S05]  /*7e40*/  BSYNC B0 ;  /* 0x0000000000007941 */ /* 0x000fea0003800000 */
.L_x_199:
        /* <DEDUP_REMOVED lines=9> */
.L_x_202:
[----:B------:R-:W-:Y:S05]  /*7ee0*/  BSYNC B0 ;  /* 0x0000000000007941 */ /* 0x000fea0003800000 */
.L_x_201:
        /* <DEDUP_REMOVED lines=9> */
.L_x_204:
[----:B------:R-:W-:Y:S05]  /*7f80*/  BSYNC B0 ;  /* 0x0000000000007941 */ /* 0x000fea0003800000 */
.L_x_203:
        /* <DEDUP_REMOVED lines=9> */
.L_x_206:
[----:B------:R-:W-:Y:S05]  /*8020*/  BSYNC B0 ;  /* 0x0000000000007941 */ /* 0x000fea0003800000 */
.L_x_205:
        /* <DEDUP_REMOVED lines=9> */
.L_x_208:
[----:B------:R-:W-:Y:S05]  /*80c0*/  BSYNC B0 ;  /* 0x0000000000007941 */ /* 0x000fea0003800000 */
.L_x_207:
        /* <DEDUP_REMOVED lines=9> */
.L_x_210:
[----:B------:R-:W-:Y:S05]  /*8160*/  BSYNC B0 ;  /* 0x0000000000007941 */ /* 0x000fea0003800000 */
.L_x_209:
[----:B-----5:R-:W-:Y:S01]  /*8170*/  SHF.L.U32 R16, R15, 0x10, RZ ;  /* 0x000000100f107819 */ /* 0x020fe200000006ff */
        /* <DEDUP_REMOVED lines=8> */
.L_x_212:
[----:B------:R-:W-:Y:S05]  /*8200*/  BSYNC B0 ;  /* 0x0000000000007941 */ /* 0x000fea0003800000 */
.L_x_211:
        /* <DEDUP_REMOVED lines=9> */
.L_x_214:
[----:B------:R-:W-:Y:S05]  /*82a0*/  BSYNC B0 ;  /* 0x0000000000007941 */ /* 0x000fea0003800000 */
.L_x_213:
        /* <DEDUP_REMOVED lines=9> */
.L_x_216:
[----:B------:R-:W-:Y:S05]  /*8340*/  BSYNC B0 ;  /* 0x0000000000007941 */ /* 0x000fea0003800000 */
.L_x_215:
        /* <DEDUP_REMOVED lines=9> */
.L_x_218:
[----:B------:R-:W-:Y:S05]  /*83e0*/  BSYNC B0 ;  /* 0x0000000000007941 */ /* 0x000fea0003800000 */
.L_x_217:
        /* <DEDUP_REMOVED lines=9> */
.L_x_220:
[----:B------:R-:W-:Y:S05]  /*8480*/  BSYNC B0 ;  /* 0x0000000000007941 */ /* 0x000fea0003800000 */
.L_x_219:
        /* <DEDUP_REMOVED lines=9> */
.L_x_222:
[----:B------:R-:W-:Y:S05]  /*8520*/  BSYNC B0 ;  /* 0x0000000000007941 */ /* 0x000fea0003800000 */
.L_x_221:
        /* <DEDUP_REMOVED lines=9> */
.L_x_224:
[----:B------:R-:W-:Y:S05]  /*85c0*/  BSYNC B0 ;  /* 0x0000000000007941 */ /* 0x000fea0003800000 */
.L_x_223:
        /* <DEDUP_REMOVED lines=9> */
.L_x_226:
[----:B------:R-:W-:Y:S05]  /*8660*/  BSYNC B0 ;  /* 0x0000000000007941 */ /* 0x000fea0003800000 */
.L_x_225:
        /* <DEDUP_REMOVED lines=9> */
.L_x_228:
[----:B------:R-:W-:Y:S05]  /*8700*/  BSYNC B0 ;  /* 0x0000000000007941 */ /* 0x000fea0003800000 */
.L_x_227:
        /* <DEDUP_REMOVED lines=9> */
.L_x_230:
[----:B------:R-:W-:Y:S05]  /*87a0*/  BSYNC B0 ;  /* 0x0000000000007941 */ /* 0x000fea0003800000 */
.L_x_229:
        /* <DEDUP_REMOVED lines=9> */
.L_x_232:
[----:B------:R-:W-:Y:S05]  /*8840*/  BSYNC B0 ;  /* 0x0000000000007941 */ /* 0x000fea0003800000 */
.L_x_231:
        /* <DEDUP_REMOVED lines=9> */
.L_x_234:
[----:B------:R-:W-:Y:S05]  /*88e0*/  BSYNC B0 ;  /* 0x0000000000007941 */ /* 0x000fea0003800000 */
.L_x_233:
        /* <DEDUP_REMOVED lines=9> */
.L_x_236:
[----:B------:R-:W-:Y:S05]  /*8980*/  BSYNC B0 ;  /* 0x0000000000007941 */ /* 0x000fea0003800000 */
.L_x_235:
        /* <DEDUP_REMOVED lines=9> */
.L_x_238:
[----:B------:R-:W-:Y:S05]  /*8a20*/  BSYNC B0 ;  /* 0x0000000000007941 */ /* 0x000fea0003800000 */
.L_x_237:
        /* <DEDUP_REMOVED lines=9> */
.L_x_240:
[----:B------:R-:W-:Y:S05]  /*8ac0*/  BSYNC B0 ;  /* 0x0000000000007941 */ /* 0x000fea0003800000 */
.L_x_239:
        /* <DEDUP_REMOVED lines=9> */
.L_x_242:
[----:B------:R-:W-:Y:S05]  /*8b60*/  BSYNC B0 ;  /* 0x0000000000007941 */ /* 0x000fea0003800000 */
.L_x_241:
        /* <DEDUP_REMOVED lines=9> */
.L_x_244:
[----:B------:R-:W-:Y:S05]  /*8c00*/  BSYNC B0 ;  /* 0x0000000000007941 */ /* 0x000fea0003800000 */
.L_x_243:
        /* <DEDUP_REMOVED lines=9> */
.L_x_246:
[----:B------:R-:W-:Y:S05]  /*8ca0*/  BSYNC B0 ;  /* 0x0000000000007941 */ /* 0x000fea0003800000 */
.L_x_245:
        /* <DEDUP_REMOVED lines=9> */
.L_x_248:
[----:B------:R-:W-:Y:S05]  /*8d40*/  BSYNC B0 ;  /* 0x0000000000007941 */ /* 0x000fea0003800000 */
.L_x_247:
        /* <DEDUP_REMOVED lines=9> */
.L_x_250:
[----:B------:R-:W-:Y:S05]  /*8de0*/  BSYNC B0 ;  /* 0x0000000000007941 */ /* 0x000fea0003800000 */
.L_x_249:
        /* <DEDUP_REMOVED lines=9> */
.L_x_252:
[----:B------:R-:W-:Y:S05]  /*8e80*/  BSYNC B0 ;  /* 0x0000000000007941 */ /* 0x000fea0003800000 */
.L_x_251:
        /* <DEDUP_REMOVED lines=9> */
.L_x_254:
[----:B------:R-:W-:Y:S05]  /*8f20*/  BSYNC B0 ;  /* 0x0000000000007941 */ /* 0x000fea0003800000 */
.L_x_253:
        /* <DEDUP_REMOVED lines=9> */
.L_x_256:
[----:B------:R-:W-:Y:S05]  /*8fc0*/  BSYNC B0 ;  /* 0x0000000000007941 */ /* 0x000fea0003800000 */
.L_x_255:
        /* <DEDUP_REMOVED lines=9> */
.L_x_258:
[----:B------:R-:W-:Y:S05]  /*9060*/  BSYNC B0 ;  /* 0x0000000000007941 */ /* 0x000fea0003800000 */
.L_x_257:
        /* <DEDUP_REMOVED lines=9> */
.L_x_260:
[----:B------:R-:W-:Y:S05]  /*9100*/  BSYNC B0 ;  /* 0x0000000000007941 */ /* 0x000fea0003800000 */
.L_x_259:
        /* <DEDUP_REMOVED lines=9> */
.L_x_262:
[----:B------:R-:W-:Y:S05]  /*91a0*/  BSYNC B0 ;  /* 0x0000000000007941 */ /* 0x000fea0003800000 */
.L_x_261:
        /* <DEDUP_REMOVED lines=9> */
.L_x_264:
[----:B------:R-:W-:Y:S05]  /*9240*/  BSYNC B0 ;  /* 0x0000000000007941 */ /* 0x000fea0003800000 */
.L_x_263:
        /* <DEDUP_REMOVED lines=9> */
.L_x_266:
[----:B------:R-:W-:Y:S05]  /*92e0*/  BSYNC B0 ;  /* 0x0000000000007941 */ /* 0x000fea0003800000 */
.L_x_265:
        /* <DEDUP_REMOVED lines=9> */
.L_x_268:
[----:B------:R-:W-:Y:S05]  /*9380*/  BSYNC B0 ;  /* 0x0000000000007941 */ /* 0x000fea0003800000 */
.L_x_267:
        /* <DEDUP_REMOVED lines=9> */
.L_x_270:
[----:B------:R-:W-:Y:S05]  /*9420*/  BSYNC B0 ;  /* 0x0000000000007941 */ /* 0x000fea0003800000 */
.L_x_269:
        /* <DEDUP_REMOVED lines=9> */
.L_x_272:
[----:B------:R-:W-:Y:S05]  /*94c0*/  BSYNC B0 ;  /* 0x0000000000007941 */ /* 0x000fea0003800000 */
.L_x_271:
        /* <DEDUP_REMOVED lines=9> */
.L_x_274:
[----:B------:R-:W-:Y:S05]  /*9560*/  BSYNC B0 ;  /* 0x0000000000007941 */ /* 0x000fea0003800000 */
.L_x_273:
[----:B01--45:R-:W-:Y:S01]  /*9570*/  IMAD.U32 R6, R15, 0x10000, RZ ;  /* 0x000100000f067824 */ /* 0x033fe200078e00ff */
        /* <DEDUP_REMOVED lines=8> */
.L_x_276:
[----:B------:R-:W-:Y:S05]  /*9600*/  BSYNC B0 ;  /* 0x0000000000007941 */ /* 0x000fea0003800000 */
.L_x_275:
[----:B0----5:R-:W-:Y:S01]  /*9610*/  IMAD.U32 R6, R15, 0x10000, RZ ;  /* 0x000100000f067824 */ /* 0x021fe200078e00ff */
[----:B------:R-:W-:Y:S01]  /*9620*/  ISETP.GT.AND P1, PT, R0, 0x79, P1 ;  /* 0x000000790000780c */ /* 0x000fe20000f24270 */
[----:B------:R-:W-:Y:S01]  /*9630*/  BSSY B0, `(.L_x_277) ;  /* 0x000000b000007945 */ /* 0x000fe20003800000 */
[----:B------:R-:W-:Y:S01]  /*9640*/  IADD3 R20, P0, R12, 0x80, RZ ;  /* 0x000000800c147810 */ /* 0x000fe20007f1e0ff */
[----:B------:R-:W-:Y:S01]  /*9650*/  FMUL R7, R6, UR16 ;  /* 0x0000001006077c20 */ /* 0x000fe20008400000 */
[----:B------:R-:W-:-:S03]  /*9660*/  @P2 MOV R6, R18 ;  /* 0x0000001200062202 */ /* 0x000fc60000000f00 */
[----:B------:R-:W-:-:S05]  /*9670*/  FFMA R7, R214, UR13, R7 ;  /* 0x0000000dd6077c23 */ /* 0x000fca0008000007 */
[----:B------:R-:W-:-:S04]  /*9680*/  F2FP.BF16.F32.PACK_AB R7, RZ, R7 ;  /* 0x00000007ff07723e */ /* 0x000fc800000010ff */
[----:B------:R-:W-:Y:S01]  /*9690*/  PRMT R8, R7, 0x7610, R8 ;  /* 0x0000761007087816 */ /* 0x000fe20000000008 */
[----:B------:R-:W-:-:S05]  /*96a0*/  @P2 IMAD.MOV.U32 R7, RZ, RZ, R19 ;  /* 0x000000ffff072224 */ /* 0x000fca00078e0013 */
[----:B------:R0:W-:Y:S01]  /*96b0*/  @P2 STG.E.U16 desc[UR14][R6.64+0xf0], R8 ;  /* 0x0000f00806002986 */ /* 0x0001e2000c10150e */
[----:B------:R-:W-:Y:S05]  /*96c0*/  @!P1 BRA `(.L_x_278) ;  /* 0x0000000000049947 */ /* 0x000fea0003800000 */
[----:B------:R4:W5:Y:S02]  /*96d0*/  LDG.E.LTC128B.U16 R15, desc[UR14][R4.64+0xf2] ;  /* 0x0000f20e040f7981 */ /* 0x000964000c1e1520 */
.L_x_278:
[----:B------:R-:W-:Y:S05]  /*96e0*/  BSYNC B0 ;  /* 0x0000000000007941 */ /* 0x000fea0003800000 */
.L_x_277:
[----:B-12345:R-:W-:Y:S02]  /*96f0*/  IMAD.U32 R4, R15, 0x10000, RZ ;  /* 0x000100000f047824 */ /* 0x03efe400078e00ff */
[----:B------:R-:W-:Y:S01]  /*9700*/  IMAD.X R5, RZ, RZ, R13, P0 ;  /* 0x000000ffff057224 */ /* 0x000fe200000e060d */
[----:B------:R-:W-:Y:S01]  /*9710*/  ISETP.GT.AND P0, PT, R14, 0x80, PT ;  /* 0x000000800e00780c */ /* 0x000fe20003f04270 */
[----:B------:R-:W-:Y:S01]  /*9720*/  FMUL R4, R4, UR16 ;  /* 0x0000001004047c20 */ /* 0x000fe20008400000 */
[----:B0-----:R-:W-:Y:S02]  /*9730*/  IMAD.WIDE.U32 R6, R20, UR20, R10 ;  /* 0x0000001414067c25 */ /* 0x001fe4000f8e000a */
[----:B------:R-:W-:Y:S02]  /*9740*/  ISETP.GT.AND P3, PT, R0, RZ, P0 ;  /* 0x000000ff0000720c */ /* 0x000fe40000764270 */
[----:B------:R-:W-:Y:S01]  /*9750*/  FFMA R4, R215, UR13, R4 ;  /* 0x0000000dd7047c23 */ /* 0x000fe20008000004 */
[----:B------:R-:W-:-:S04]  /*9760*/  IMAD R5, R5, UR20, RZ ;  /* 0x0000001405057c24 */ /* 0x000fc8000f8e02ff */
[----:B------:R-:W-:Y:S01]  /*9770*/  IMAD R21, R20, UR21, R5 ;  /* 0x0000001514157c24 */ /* 0x000fe2000f8e0205 */
[----:B------:R-:W-:Y:S02]  /*9780*/  F2FP.BF16.F32.PACK_AB R8, RZ, R4 ;  /* 0x00000004ff08723e */ /* 0x000fe400000010ff */
[----:B------:R-:W-:Y:S01]  /*9790*/  LEA R4, P2, R6, UR22, 0x1 ;  /* 0x0000001606047c11 */ /* 0x000fe2000f8408ff */
[----:B------:R-:W-:Y:S01]  /*97a0*/  IMAD.IADD R5, R7, 0x1, R21 ;  /* 0x0000000107057824 */ /* 0x000fe200078e0215 */
[----:B------:R-:W-:-:S04]  /*97b0*/  PRMT R9, R8, 0x7610, R9 ;  /* 0x0000761008097816 */ /* 0x000fc80000000009 */
[----:B------:R-:W-:Y:S01]  /*97c0*/  LEA.HI.X R5, R6, UR23, R5, 0x1, P2 ;  /* 0x0000001706057c11 */ /* 0x000fe200090f0c05 */
[----:B------:R0:W-:Y:S04]  /*97d0*/  @P1 STG.E.U16 desc[UR14][R18.64+0xf2], R9 ;  /* 0x0000f20912001986 */ /* 0x0001e8000c10150e */
[----:B------:R-:W2:Y:S01]  /*97e0*/  @P3 LDG.E.LTC128B.U16 R15, desc[UR14][R4.64] ;  /* 0x0000000e040f3981 */ /* 0x000ea2000c1e1520 */
[----:B------:R-:W-:Y:S01]  /*97f0*/  USHF.L.U32 UR4, UR18, 0x8, URZ ;  /* 0x0000000812047899 */ /* 0x000fe2000800063f */
[----:B------:R-:W-:Y:S01]  /*9800*/  ISETP.GT.AND P2, PT, R0, 0x1, P0 ;  /* 0x000000010000780c */ /* 0x000fe20000744270 */
[----:B------:R-:W-:Y:S01]  /*9810*/  USHF.L.U64.HI UR6, UR18, 0x8, UR19 ;  /* 0x0000000812067899 */ /* 0x000fe20008010213 */
[----:B------:R-:W-:Y:S03]  /*9820*/  BSSY B0, `(.L_x_279) ;  /* 0x000000a000007945 */ /* 0x000fe60003800000 */
[----:B------:R-:W-:-:S04]  /*9830*/  IADD3 R8, P1, R2, UR4, RZ ;  /* 0x0000000402087c10 */ /* 0x000fc8000ff3e0ff */
[----:B0-----:R-:W-:Y:S01]  /*9840*/  IADD3.X R9, R3, UR6, RZ, P1, !PT ;  /* 0x0000000603097c10 */ /* 0x001fe20008ffe4ff */
[----:B--2---:R-:W-:-:S04]  /*9850*/  IMAD.U32 R6, R15, 0x10000, RZ ;  /* 0x000100000f067824 */ /* 0x004fc800078e00ff */
[----:B------:R-:W-:-:S04]  /*9860*/  FMUL R7, R6, UR16 ;  /* 0x0000001006077c20 */ /* 0x000fc80008400000 */
[----:B------:R-:W-:-:S05]  /*9870*/  FFMA R7, R88, UR13, R7 ;  /* 0x0000000d58077c23 */ /* 0x000fca0008000007 */
[----:B------:R-:W-:-:S05]  /*9880*/  F2FP.BF16.F32.PACK_AB R7, RZ, R7 ;  /* 0x00000007ff07723e */ /* 0x000fca00000010ff */
[----:B------:R0:W-:Y:S01]  /*9890*/  @P3 STG.E.U16 desc[UR14][R8.64], R7 ;  /* 0x0000000708003986 */ /* 0x0001e2000c10150e */
[----:B------:R-:W-:Y:S05]  /*98a0*/  @!P2 BRA `(.L_x_280) ;  /* 0x000000000004a947 */ /* 0x000fea0003800000 */
[----:B------:R1:W5:Y:S02]  /*98b0*/  LDG.E.LTC128B.U16 R15, desc[UR14][R4.64+0x2] ;  /* 0x0000020e040f7981 */ /* 0x000364000c1e1520 */
.L_x_280:
[----:B------:R-:W-:Y:S05]  /*98c0*/  BSYNC B0 ;  /* 0x0000000000007941 */ /* 0x000fea0003800000 */
.L_x_279:
        /* <DEDUP_REMOVED lines=15> */
.L_x_282:
[----:B------:R-:W-:Y:S05]  /*99c0*/  BSYNC B0 ;  /* 0x0000000000007941 */ /* 0x000fea0003800000 */
.L_x_281:
        /* <DEDUP_REMOVED lines=11> */
.L_x_284:
[----:B------:R-:W-:Y:S05]  /*9a80*/  BSYNC B0 ;  /* 0x0000000000007941 */ /* 0x000fea0003800000 */
.L_x_283:
        /* <DEDUP_REMOVED lines=9> */
.L_x_286:
[----:B------:R-:W-:Y:S05]  /*9b20*/  BSYNC B0 ;  /* 0x0000000000007941 */ /* 0x000fea0003800000 */
.L_x_285:
        /* <DEDUP_REMOVED lines=9> */
.L_x_288:
[----:B------:R-:W-:Y:S05]  /*9bc0*/  BSYNC B0 ;  /* 0x0000000000007941 */ /* 0x000fea0003800000 */
.L_x_287:
        /* <DEDUP_REMOVED lines=9> */
.L_x_290:
[----:B------:R-:W-:Y:S05]  /*9c60*/  BSYNC B0 ;  /* 0x0000000000007941 */ /* 0x000fea0003800000 */
.L_x_289:
        /* <DEDUP_REMOVED lines=13> */
.L_x_292:
[----:B------:R-:W-:Y:S05]  /*9d40*/  BSYNC B0 ;  /* 0x0000000000007941 */ /* 0x000fea0003800000 */
.L_x_291:
        /* <DEDUP_REMOVED lines=9> */
.L_x_294:
[----:B------:R-:W-:Y:S05]  /*9de0*/  BSYNC B0 ;  /* 0x0000000000007941 */ /* 0x000fea0003800000 */
.L_x_293:
        /* <DEDUP_REMOVED lines=9> */
.L_x_296:
[----:B------:R-:W-:Y:S05]  /*9e80*/  BSYNC B0 ;  /* 0x0000000000007941 */ /* 0x000fea0003800000 */
.L_x_295:
        /* <DEDUP_REMOVED lines=9> */
.L_x_298:
[----:B------:R-:W-:Y:S05]  /*9f20*/  BSYNC B0 ;  /* 0x0000000000007941 */ /* 0x000fea0003800000 */
.L_x_297:
        /* <DEDUP_REMOVED lines=9> */
.L_x_300:
[----:B------:R-:W-:Y:S05]  /*9fc0*/  BSYNC B0 ;  /* 0x0000000000007941 */ /* 0x000fea0003800000 */
.L_x_299:
        /* <DEDUP_REMOVED lines=9> */
.L_x_302:
[----:B------:R-:W-:Y:S05]  /*a060*/  BSYNC B0 ;  /* 0x0000000000007941 */ /* 0x000fea0003800000 */
.L_x_301:
        /* <DEDUP_REMOVED lines=9> */
.L_x_304:
[----:B------:R-:W-:Y:S05]  /*a100*/  BSYNC B0 ;  /* 0x0000000000007941 */ /* 0x000fea0003800000 */
.L_x_303:
        /* <DEDUP_REMOVED lines=9> */
.L_x_306:
[----:B------:R-:W-:Y:S05]  /*a1a0*/  BSYNC B0 ;  /* 0x0000000000007941 */ /* 0x000fea0003800000 */
.L_x_305:
        /* <DEDUP_REMOVED lines=9> */
.L_x_308:
[----:B------:R-:W-:Y:S05]  /*a240*/  BSYNC B0 ;  /* 0x0000000000007941 */ /* 0x000fea0003800000 */
.L_x_307:
        /* <DEDUP_REMOVED lines=9> */
.L_x_310:
[----:B------:R-:W-:Y:S05]  /*a2e0*/  BSYNC B0 ;  /* 0x0000000000007941 */ /* 0x000fea0003800000 */
.L_x_309:
        /* <DEDUP_REMOVED lines=9> */
.L_x_312:
[----:B------:R-:W-:Y:S05]  /*a380*/  BSYNC B0 ;  /* 0x0000000000007941 */ /* 0x000fea0003800000 */
.L_x_311:
        /* <DEDUP_REMOVED lines=9> */
.L_x_314:
[----:B------:R-:W-:Y:S05]  /*a420*/  BSYNC B0 ;  /* 0x0000000000007941 */ /* 0x000fea0003800000 */
.L_x_313:
        /* <DEDUP_REMOVED lines=9> */
.L_x_316:
[----:B------:R-:W-:Y:S05]  /*a4c0*/  BSYNC B0 ;  /* 0x0000000000007941 */ /* 0x000fea0003800000 */
.L_x_315:
        /* <DEDUP_REMOVED lines=9> */
.L_x_318:
[----:B------:R-:W-:Y:S05]  /*a560*/  BSYNC B0 ;  /* 0x0000000000007941 */ /* 0x000fea0003800000 */
.L_x_317:
        /* <DEDUP_REMOVED lines=9> */
.L_x_320:
[----:B------:R-:W-:Y:S05]  /*a600*/  BSYNC B0 ;  /* 0x0000000000007941 */ /* 0x000fea0003800000 */
.L_x_319:
        /* <DEDUP_REMOVED lines=9> */
.L_x_322:
[----:B------:R-:W-:Y:S05]  /*a6a0*/  BSYNC B0 ;  /* 0x0000000000007941 */ /* 0x000fea0003800000 */
.L_x_321:
        /* <DEDUP_REMOVED lines=9> */
.L_x_324:
[----:B------:R-:W-:Y:S05]  /*a740*/  BSYNC B0 ;  /* 0x0000000000007941 */ /* 0x000fea0003800000 */
.L_x_323:
        /* <DEDUP_REMOVED lines=9> */
.L_x_326:
[----:B------:R-:W-:Y:S05]  /*a7e0*/  BSYNC B0 ;  /* 0x0000000000007941 */ /* 0x000fea0003800000 */
.L_x_325:
        /* <DEDUP_REMOVED lines=9> */
.L_x_328:
[----:B------:R-:W-:Y:S05]  /*a880*/  BSYNC B0 ;  /* 0x0000000000007941 */ /* 0x000fea0003800000 */
.L_x_327:
        /* <DEDUP_REMOVED lines=9> */
.L_x_330:
[----:B------:R-:W-:Y:S05]  /*a920*/  BSYNC B0 ;  /* 0x0000000000007941 */ /* 0x000fea0003800000 */
.L_x_329:
        /* <DEDUP_REMOVED lines=9> */
.L_x_332:
[----:B------:R-:W-:Y:S05]  /*a9c0*/  BSYNC B0 ;  /* 0x0000000000007941 */ /* 0x000fea0003800000 */
.L_x_331:
        /* <DEDUP_REMOVED lines=9> */
.L_x_334:
[----:B------:R-:W-:Y:S05]  /*aa60*/  BSYNC B0 ;  /* 0x0000000000007941 */ /* 0x000fea0003800000 */
.L_x_333:
        /* <DEDUP_REMOVED lines=9> */
.L_x_336:
[----:B------:R-:W-:Y:S05]  /*ab00*/  BSYNC B0 ;  /* 0x0000000000007941 */ /* 0x000fea0003800000 */
.L_x_335:
        /* <DEDUP_REMOVED lines=9> */
.L_x_338:
[----:B------:R-:W-:Y:S05]  /*aba0*/  BSYNC B0 ;  /* 0x0000000000007941 */ /* 0x000fea0003800000 */
.L_x_337:
        /* <DEDUP_REMOVED lines=9> */
.L_x_340:
[----:B------:R-:W-:Y:S05]  /*ac40*/  BSYNC B0 ;  /* 0x0000000000007941 */ /* 0x000fea0003800000 */
.L_x_339:
        /* <DEDUP_REMOVED lines=9> */
.L_x_342:
[----:B------:R-:W-:Y:S05]  /*ace0*/  BSYNC B0 ;  /* 0x0000000000007941 */ /* 0x000fea0003800000 */
.L_x_341:
        /* <DEDUP_REMOVED lines=9> */
.L_x_344:
[----:B------:R-:W-:Y:S05]  /*ad80*/  BSYNC B0 ;  /* 0x0000000000007941 */ /* 0x000fea0003800000 */
.L_x_343:
        /* <DEDUP_REMOVED lines=9> */
.L_x_346:
[----:B------:R-:W-:Y:S05]  /*ae20*/  BSYNC B0 ;  /* 0x0000000000007941 */ /* 0x000fea0003800000 */
.L_x_345:
        /* <DEDUP_REMOVED lines=9> */
.L_x_348:
[----:B------:R-:W-:Y:S05]  /*aec0*/  BSYNC B0 ;  /* 0x0000000000007941 */ /* 0x000fea0003800000 */
.L_x_347:
        /* <DEDUP_REMOVED lines=9> */
.L_x_350:
[----:B------:R-:W-:Y:S05]  /*af60*/  BSYNC B0 ;  /* 0x0000000000007941 */ /* 0x000fea0003800000 */
.L_x_349:
        /* <DEDUP_REMOVED lines=9> */
.L_x_352:
[----:B------:R-:W-:Y:S05]  /*b000*/  BSYNC B0 ;  /* 0x0000000000007941 */ /* 0x000fea0003800000 */
.L_x_351:
        /* <DEDUP_REMOVED lines=9> */
.L_x_354:
[----:B------:R-:W-:Y:S05]  /*b0a0*/  BSYNC B0 ;  /* 0x0000000000007941 */ /* 0x000fea0003800000 */
.L_x_353:
        /* <DEDUP_REMOVED lines=9> */
.L_x_356:
[----:B------:R-:W-:Y:S05]  /*b140*/  BSYNC B0 ;  /* 0x0000000000007941 */ /* 0x000fea0003800000 */
.L_x_355:
        /* <DEDUP_REMOVED lines=9> */
.L_x_358:
[----:B------:R-:W-:Y:S05]  /*b1e0*/  BSYNC B0 ;  /* 0x0000000000007941 */ /* 0x000fea0003800000 */
.L_x_357:
        /* <DEDUP_REMOVED lines=9> */
.L_x_360:
[----:B------:R-:W-:Y:S05]  /*b280*/  BSYNC B0 ;  /* 0x0000000000007941 */ /* 0x000fea0003800000 */
.L_x_359:
        /* <DEDUP_REMOVED lines=9> */
.L_x_362:
[----:B------:R-:W-:Y:S05]  /*b320*/  BSYNC B0 ;  /* 0x0000000000007941 */ /* 0x000fea0003800000 */
.L_x_361:
        /* <DEDUP_REMOVED lines=9> */
.L_x_364:
[----:B------:R-:W-:Y:S05]  /*b3c0*/  BSYNC B0 ;  /* 0x0000000000007941 */ /* 0x000fea0003800000 */
.L_x_363:
        /* <DEDUP_REMOVED lines=9> */
.L_x_366:
[----:B------:R-:W-:Y:S05]  /*b460*/  BSYNC B0 ;  /* 0x0000000000007941 */ /* 0x000fea0003800000 */
.L_x_365:
        /* <DEDUP_REMOVED lines=9> */
.L_x_368:
[----:B------:R-:W-:Y:S05]  /*b500*/  BSYNC B0 ;  /* 0x0000000000007941 */ /* 0x000fea0003800000 */
.L_x_367:
        /* <DEDUP_REMOVED lines=9> */
.L_x_370:
[----:B------:R-:W-:Y:S05]  /*b5a0*/  BSYNC B0 ;  /* 0x0000000000007941 */ /* 0x000fea0003800000 */
.L_x_369:
        /* <DEDUP_REMOVED lines=9> */
.L_x_372:
[----:B------:R-:W-:Y:S05]  /*b640*/  BSYNC B0 ;  /* 0x0000000000007941 */ /* 0x000fea0003800000 */
.L_x_371:
        /* <DEDUP_REMOVED lines=9> */
.L_x_374:
[----:B------:R-:W-:Y:S05]  /*b6e0*/  BSYNC B0 ;  /* 0x0000000000007941 */ /* 0x000fea0003800000 */
.L_x_373:
        /* <DEDUP_REMOVED lines=9> */
.L_x_376:
[----:B------:R-:W-:Y:S05]  /*b780*/  BSYNC B0 ;  /* 0x0000000000007941 */ /* 0x000fea0003800000 */
.L_x_375:
        /* <DEDUP_REMOVED lines=9> */
.L_x_378:
[----:B------:R-:W-:Y:S05]  /*b820*/  BSYNC B0 ;  /* 0x0000000000007941 */ /* 0x000fea0003800000 */
.L_x_377:
        /* <DEDUP_REMOVED lines=9> */
.L_x_380:
[----:B------:R-:W-:Y:S05]  /*b8c0*/  BSYNC B0 ;  /* 0x0000000000007941 */ /* 0x000fea0003800000 */
.L_x_379:
        /* <DEDUP_REMOVED lines=9> */
.L_x_382:
[----:B------:R-:W-:Y:S05]  /*b960*/  BSYNC B0 ;  /* 0x0000000000007941 */ /* 0x000fea0003800000 */
.L_x_381:
        /* <DEDUP_REMOVED lines=9> */
.L_x_384:
[----:B------:R-:W-:Y:S05]  /*ba00*/  BSYNC B0 ;  /* 0x0000000000007941 */ /* 0x000fea0003800000 */
.L_x_383:
        /* <DEDUP_REMOVED lines=9> */
.L_x_386:
[----:B------:R-:W-:Y:S05]  /*baa0*/  BSYNC B0 ;  /* 0x0000000000007941 */ /* 0x000fea0003800000 */
.L_x_385:
        /* <DEDUP_REMOVED lines=9> */
.L_x_388:
[----:B------:R-:W-:Y:S05]  /*bb40*/  BSYNC B0 ;  /* 0x0000000000007941 */ /* 0x000fea0003800000 */
.L_x_387:
        /* <DEDUP_REMOVED lines=9> */
.L_x_390:
[----:B------:R-:W-:Y:S05]  /*bbe0*/  BSYNC B0 ;  /* 0x0000000000007941 */ /* 0x000fea0003800000 */
.L_x_389:
        /* <DEDUP_REMOVED lines=9> */
.L_x_392:
[----:B------:R-:W-:Y:S05]  /*bc80*/  BSYNC B0 ;  /* 0x0000000000007941 */ /* 0x000fea0003800000 */
.L_x_391:
        /* <DEDUP_REMOVED lines=9> */
.L_x_394:
[----:B------:R-:W-:Y:S05]  /*bd20*/  BSYNC B0 ;  /* 0x0000000000007941 */ /* 0x000fea0003800000 */
.L_x_393:
        /* <DEDUP_REMOVED lines=9> */
.L_x_396:
[----:B------:R-:W-:Y:S05]  /*bdc0*/  BSYNC B0 ;  /* 0x0000000000007941 */ /* 0x000fea0003800000 */
.L_x_395:
        /* <DEDUP_REMOVED lines=9> */
.L_x_398:
[----:B------:R-:W-:Y:S05]  /*be60*/  BSYNC B0 ;  /* 0x0000000000007941 */ /* 0x000fea0003800000 */
.L_x_397:
        /* <DEDUP_REMOVED lines=9> */
.L_x_400:
[----:B------:R-:W-:Y:S05]  /*bf00*/  BSYNC B0 ;  /* 0x0000000000007941 */ /* 0x000fea0003800000 */
.L_x_399:
[----:B01--45:R-:W-:Y:S01]  /*bf10*/  SHF.L.U32 R4, R15, 0x10, RZ ;  /* 0x000000100f047819 */ /* 0x033fe200000006ff */
        /* <DEDUP_REMOVED lines=8> */
.L_x_402:
[----:B------:R-:W-:Y:S05]  /*bfa0*/  BSYNC B0 ;  /* 0x0000000000007941 */ /* 0x000fea0003800000 */
.L_x_401:
[----:B0----5:R-:W-:Y:S01]  /*bfb0*/  IMAD.U32 R4, R15, 0x10000, RZ ;  /* 0x000100000f047824 */ /* 0x021fe200078e00ff */
[----:B------:R-:W-:Y:S01]  /*bfc0*/  ISETP.GT.AND P1, PT, R0, 0x79, P1 ;  /* 0x000000790000780c */ /* 0x000fe20000f24270 */
[----:B------:R-:W-:Y:S01]  /*bfd0*/  BSSY B0, `(.L_x_403) ;  /* 0x000000b000007945 */ /* 0x000fe20003800000 */
[----:B------:R-:W-:Y:S01]  /*bfe0*/  IADD3 R8, P0, R12, 0xc0, RZ ;  /* 0x000000c00c087810 */ /* 0x000fe20007f1e0ff */
[----:B------:R-:W-:Y:S01]  /*bff0*/  FMUL R5, R4, UR16 ;  /* 0x0000001004057c20 */ /* 0x000fe20008400000 */
[----:B------:R-:W-:-:S03]  /*c000*/  @P2 IMAD.MOV.U32 R4, RZ, RZ, R18 ;  /* 0x000000ffff042224 */ /* 0x000fc600078e0012 */
[----:B------:R-:W-:-:S05]  /*c010*/  FFMA R5, R150, UR13, R5 ;  /* 0x0000000d96057c23 */ /* 0x000fca0008000005 */
[----:B------:R-:W-:-:S04]  /*c020*/  F2FP.BF16.F32.PACK_AB R5, RZ, R5 ;  /* 0x00000005ff05723e */ /* 0x000fc800000010ff */
[----:B------:R-:W-:Y:S01]  /*c030*/  PRMT R9, R5, 0x7610, R9 ;  /* 0x0000761005097816 */ /* 0x000fe20000000009 */
[----:B------:R-:W-:-:S05]  /*c040*/  @P2 IMAD.MOV.U32 R5, RZ, RZ, R19 ;  /* 0x000000ffff052224 */ /* 0x000fca00078e0013 */
[----:B------:R0:W-:Y:S01]  /*c050*/  @P2 STG.E.U16 desc[UR14][R4.64+0xf0], R9 ;  /* 0x0000f00904002986 */ /* 0x0001e2000c10150e */
[----:B------:R-:W-:Y:S05]  /*c060*/  @!P1 BRA `(.L_x_404) ;  /* 0x0000000000049947 */ /* 0x000fea0003800000 */
[----:B------:R4:W5:Y:S02]  /*c070*/  LDG.E.LTC128B.U16 R15, desc[UR14][R6.64+0xf2] ;  /* 0x0000f20e060f7981 */ /* 0x000964000c1e1520 */
.L_x_404:
[----:B------:R-:W-:Y:S05]  /*c080*/  BSYNC B0 ;  /* 0x0000000000007941 */ /* 0x000fea0003800000 */
.L_x_403:
[----:B0----5:R-:W-:Y:S02]  /*c090*/  IMAD.U32 R4, R15, 0x10000, RZ ;  /* 0x000100000f047824 */ /* 0x021fe400078e00ff */
[----:B------:R-:W-:Y:S01]  /*c0a0*/  IMAD.X R12, RZ, RZ, R13, P0 ;  /* 0x000000ffff0c7224 */ /* 0x000fe200000e060d */
[----:B------:R-:W-:Y:S01]  /*c0b0*/  ISETP.GT.AND P0, PT, R14, 0xc0, PT ;  /* 0x000000c00e00780c */ /* 0x000fe20003f04270 */
[----:B------:R-:W-:Y:S01]  /*c0c0*/  FMUL R4, R4, UR16 ;  /* 0x0000001004047c20 */ /* 0x000fe20008400000 */
[----:B-1234-:R-:W-:Y:S02]  /*c0d0*/  IMAD.WIDE.U32 R6, R8, UR20, R10 ;  /* 0x0000001408067c25 */ /* 0x01efe4000f8e000a */
[----:B------:R-:W-:Y:S02]  /*c0e0*/  ISETP.GT.AND P2, PT, R0, RZ, P0 ;  /* 0x000000ff0000720c */ /* 0x000fe40000744270 */
[----:B------:R-:W-:Y:S01]  /*c0f0*/  FFMA R4, R151, UR13, R4 ;  /* 0x0000000d97047c23 */ /* 0x000fe20008000004 */
[----:B------:R-:W-:-:S04]  /*c100*/  IMAD R5, R12, UR20, RZ ;  /* 0x000000140c057c24 */ /* 0x000fc8000f8e02ff */
[----:B------:R-:W-:Y:S01]  /*c110*/  IMAD R13, R8, UR21, R5 ;  /* 0x00000015080d7c24 */ /* 0x000fe2000f8e0205 */
[----:B------:R-:W-:Y:S02]  /*c120*/  F2FP.BF16.F32.PACK_AB R9, RZ, R4 ;  /* 0x00000004ff09723e */ /* 0x000fe400000010ff */
[C---:B------:R-:W-:Y:S01]  /*c130*/  LEA R4, P3, R6.reuse, UR22, 0x1 ;  /* 0x0000001606047c11 */ /* 0x040fe2000f8608ff */
[----:B------:R-:W-:Y:S02]  /*c140*/  IMAD.IADD R5, R7, 0x1, R13 ;  /* 0x0000000107057824 */ /* 0x000fe400078e020d */
[----:B------:R0:W-:Y:S03]  /*c150*/  @P1 STG.E.U16 desc[UR14][R18.64+0xf2], R9 ;  /* 0x0000f20912001986 */ /* 0x0001e6000c10150e */
[----:B------:R-:W-:-:S05]  /*c160*/  LEA.HI.X R5, R6, UR23, R5, 0x1, P3 ;  /* 0x0000001706057c11 */ /* 0x000fca00098f0c05 */
[----:B------:R-:W2:Y:S01]  /*c170*/  @P2 LDG.E.LTC128B.U16 R15, desc[UR14][R4.64] ;  /* 0x0000000e040f2981 */ /* 0x000ea2000c1e1520 */
[----:B------:R-:W-:Y:S01]  /*c180*/  UIMAD UR4, UR19, 0x180, URZ ;  /* 0x00000180130478a4 */ /* 0x000fe2000f8e023f */
[----:B------:R-:W-:Y:S01]  /*c190*/  ISETP.GT.AND P3, PT, R0, 0x1, P0 ;  /* 0x000000010000780c */ /* 0x000fe20000764270 */
[----:B------:R-:W-:Y:S01]  /*c1a0*/  BSSY B0, `(.L_x_405) ;  /* 0x000000d000007945 */ /* 0x000fe20003800000 */
[----:B0-----:R-:W-:-:S04]  /*c1b0*/  IMAD.U32 R9, RZ, RZ, UR18 ;  /* 0x00000012ff097e24 */ /* 0x001fc8000f8e00ff */
[----:B------:R-:W-:-:S04]  /*c1c0*/  IMAD.WIDE.U32 R2, R9, 0x180, R2 ;  /* 0x0000018009027825 */ /* 0x000fc800078e0002 */
[----:B--2---:R-:W-:-:S04]  /*c1d0*/  IMAD.U32 R6, R15, 0x10000, RZ ;  /* 0x000100000f067824 */ /* 0x004fc800078e00ff */
[----:B------:R-:W-:-:S04]  /*c1e0*/  FMUL R7, R6, UR16 ;  /* 0x0000001006077c20 */ /* 0x000fc80008400000 */
[----:B------:R-:W-:-:S05]  /*c1f0*/  FFMA R7, R24, UR13, R7 ;  /* 0x0000000d18077c23 */ /* 0x000fca0008000007 */
[----:B------:R-:W-:Y:S01]  /*c200*/  F2FP.BF16.F32.PACK_AB R6, RZ, R7 ;  /* 0x00000007ff06723e */ /* 0x000fe200000010ff */
[----:B------:R-:W-:-:S03]  /*c210*/  VIADD R7, R3, UR4 ;  /* 0x0000000403077c36 */ /* 0x000fc60008000000 */
[----:B------:R-:W-:Y:S01]  /*c220*/  PRMT R9, R6, 0x7610, R9 ;  /* 0x0000761006097816 */ /* 0x000fe20000000009 */
[----:B------:R-:W-:-:S05]  /*c230*/  @P2 IMAD.MOV.U32 R6, RZ, RZ, R2 ;  /* 0x000000ffff062224 */ /* 0x000fca00078e0002 */
[----:B------:R0:W-:Y:S01]  /*c240*/  @P2 STG.E.U16 desc[UR14][R6.64], R9 ;  /* 0x0000000906002986 */ /* 0x0001e2000c10150e */
[----:B------:R-:W-:Y:S05]  /*c250*/  @!P3 BRA `(.L_x_406) ;  /* 0x000000000004b947 */ /* 0x000fea0003800000 */
[----:B------:R1:W5:Y:S02]  /*c260*/  LDG.E.LTC128B.U16 R15, desc[UR14][R4.64+0x2] ;  /* 0x0000020e040f7981 */ /* 0x000364000c1e1520 */
.L_x_406:
[----:B------:R-:W-:Y:S05]  /*c270*/  BSYNC B0 ;  /* 0x0000000000007941 */ /* 0x000fea0003800000 */
.L_x_405:
[----:B0-----:R-:W-:Y:S01]  /*c280*/  IMAD.WIDE.U32 R8, R8, R17, UR10 ;  /* 0x0000000a08087e25 */ /* 0x001fe2000f8e0011 */
[----:B------:R-:W-:Y:S01]  /*c290*/  ISETP.GT.AND P1, PT, R14, 0xc8, PT ;  /* 0x000000c80e00780c */ /* 0x000fe20003f24270 */
[----:B------:R-:W-:Y:S02]  /*c2a0*/  BSSY B0, `(.L_x_407) ;  /* 0x000000f000007945 */ /* 0x000fe40003800000 */
[----:B-----5:R-:W-:Y:S01]  /*c2b0*/  IMAD.U32 R12, R15, 0x10000, RZ ;  /* 0x000100000f0c7824 */ /* 0x020fe200078e00ff */
[----:B------:R-:W-:Y:S02]  /*c2c0*/  IADD3 R10, P2, R10, R8, RZ ;  /* 0x000000080a0a7210 */ /* 0x000fe40007f5e0ff */
[----:B------:R-:W-:Y:S01]  /*c2d0*/  ISETP.GT.AND P4, PT, R0, RZ, P1 ;  /* 0x000000ff0000720c */ /* 0x000fe20000f84270 */
[----:B------:R-:W-:Y:S01]  /*c2e0*/  FMUL R12, R12, UR16 ;  /* 0x000000100c0c7c20 */ /* 0x000fe20008400000 */
[----:B------:R-:W-:Y:S01]  /*c2f0*/  IADD3.X R9, R11, R13, R9, P2, !PT ;  /* 0x0000000d0b097210 */ /* 0x000fe200017fe409 */
[----:B------:R-:W-:Y:S01]  /*c300*/  @P3 IMAD.MOV.U32 R11, RZ, RZ, R7 ;  /* 0x000000ffff0b3224 */ /* 0x000fe200078e0007 */
[----:B------:R-:W-:Y:S01]  /*c310*/  LEA R8, P2, R10, UR22, 0x1 ;  /* 0x000000160a087c11 */ /* 0x000fe2000f8408ff */
[----:B------:R-:W-:-:S03]  /*c320*/  FFMA R12, R25, UR13, R12 ;  /* 0x0000000d190c7c23 */ /* 0x000fc6000800000c */
[----:B------:R-:W-:Y:S01]  /*c330*/  LEA.HI.X R9, R10, UR23, R9, 0x1, P2 ;  /* 0x000000170a097c11 */ /* 0x000fe200090f0c09 */
[----:B------:R-:W-:Y:S01]  /*c340*/  @P3 IMAD.MOV.U32 R10, RZ, RZ, R2 ;  /* 0x000000ffff0a3224 */ /* 0x000fe200078e0002 */
[----:B------:R-:W-:-:S05]  /*c350*/  F2FP.BF16.F32.PACK_AB R12, RZ, R12 ;  /* 0x0000000cff0c723e */ /* 0x000fca00000010ff */
[----:B------:R0:W-:Y:S01]  /*c360*/  @P3 STG.E.U16 desc[UR14][R10.64+0x2], R12 ;  /* 0x0000020c0a003986 */ /* 0x0001e2000c10150e */
[----:B------:R-:W-:Y:S05]  /*c370*/  @!P4 BRA `(.L_x_408) ;  /* 0x000000000004c947 */ /* 0x000fea0003800000 */
[----:B------:R2:W5:Y:S02]  /*c380*/  LDG.E.LTC128B.U16 R15, desc[UR14][R8.64] ;  /* 0x0000000e080f7981 */ /* 0x000564000c1e1520 */
.L_x_408:
[----:B------:R-:W-:Y:S05]  /*c390*/  BSYNC B0 ;  /* 0x0000000000007941 */ /* 0x000fea0003800000 */
.L_x_407:
[----:B0----5:R-:W-:Y:S01]  /*c3a0*/  IMAD.U32 R10, R15, 0x10000, RZ ;  /* 0x000100000f0a7824 */ /* 0x021fe200078e00ff */
[----:B------:R-:W-:Y:S01]  /*c3b0*/  ISETP.GT.AND P3, PT, R0, 0x1, P1 ;  /* 0x000000010000780c */ /* 0x000fe20000f64270 */
[----:B------:R-:W-:Y:S02]  /*c3c0*/  BSSY B0, `(.L_x_409) ;  /* 0x0000009000007945 */ /* 0x000fe40003800000 */
[----:B------:R-:W-:Y:S01]  /*c3d0*/  FMUL R11, R10, UR16 ;  /* 0x000000100a0b7c20 */ /* 0x000fe20008400000 */
[----:B------:R-:W-:-:S03]  /*c3e0*/  IADD3 R10, P2, R2, UR8, RZ ;  /* 0x00000008020a7c10 */ /* 0x000fc6000ff5e0ff */
[----:B------:R-:W-:-:S05]  /*c3f0*/  FFMA R11, R26, UR13, R11 ;  /* 0x0000000d1a0b7c23 */ /* 0x000fca000800000b */
[----:B------:R-:W-:Y:S02]  /*c400*/  F2FP.BF16.F32.PACK_AB R12, RZ, R11 ;  /* 0x0000000bff0c723e */ /* 0x000fe400000010ff */
[----:B------:R-:W-:-:S05]  /*c410*/  IADD3.X R11, R7, UR5, RZ, P2, !PT ;  /* 0x00000005070b7c10 */ /* 0x000fca00097fe4ff */
[----:B------:R0:W-:Y:S01]  /*c420*/  @P4 STG.E.U16 desc[UR14][R10.64], R12 ;  /* 0x0000000c0a004986 */ /* 0x0001e2000c10150e */
[----:B------:R-:W-:Y:S05]  /*c430*/  @!P3 BRA `(.L_x_410) ;  /* 0x000000000004b947 */ /* 0x000fea0003800000 */
[----:B------:R3:W5:Y:S02]  /*c440*/  LDG.E.LTC128B.U16 R15, desc[UR14][R8.64+0x2] ;  /* 0x0000020e080f7981 */ /* 0x000764000c1e1520 */
.L_x_410:
[----:B------:R-:W-:Y:S05]  /*c450*/  BSYNC B0 ;  /* 0x0000000000007941 */ /* 0x000fea0003800000 */
.L_x_409:
        /* <DEDUP_REMOVED lines=9> */
.L_x_412:
[----:B------:R-:W-:Y:S05]  /*c4f0*/  BSYNC B0 ;  /* 0x0000000000007941 */ /* 0x000fea0003800000 */
.L_x_411:
[----:B0----5:R-:W-:Y:S01]  /*c500*/  IMAD.U32 R12, R15, 0x10000, RZ ;  /* 0x000100000f0c7824 */ /* 0x021fe200078e00ff */
[----:B------:R-:W-:Y:S01]  /*c510*/  ISETP.GT.AND P3, PT, R0, 0x9, P0 ;  /* 0x000000090000780c */ /* 0x000fe20000764270 */
[----:B------:R-:W-:Y:S02]  /*c520*/  BSSY B0, `(.L_x_413) ;  /* 0x000000a000007945 */ /* 0x000fe40003800000 */
        /* <DEDUP_REMOVED lines=9> */
.L_x_414:
[----:B------:R-:W-:Y:S05]  /*c5c0*/  BSYNC B0 ;  /* 0x0000000000007941 */ /* 0x000fea0003800000 */
.L_x_413:
[----:B0----5:R-:W-:Y:S01]  /*c5d0*/  IMAD.U32 R12, R15, 0x10000, RZ ;  /* 0x000100000f0c7824 */ /* 0x021fe200078e00ff */
[----:B------:R-:W-:Y:S01]  /*c5e0*/  ISETP.GT.AND P4, PT, R0, 0x8, P1 ;  /* 0x000000080000780c */ /* 0x000fe20000f84270 */
[----:B------:R-:W-:Y:S01]  /*c5f0*/  @P3 IMAD.MOV.U32 R13, RZ, RZ, R7 ;  /* 0x000000ffff0d3224 */ /* 0x000fe200078e0007 */
[----:B------:R-:W-:Y:S01]  /*c600*/  BSSY B0, `(.L_x_415) ;  /* 0x0000009000007945 */ /* 0x000fe20003800000 */
[----:B------:R-:W-:-:S04]  /*c610*/  FMUL R12, R12, UR16 ;  /* 0x000000100c0c7c20 */ /* 0x000fc80008400000 */
[----:B------:R-:W-:-:S05]  /*c620*/  FFMA R12, R29, UR13, R12 ;  /* 0x0000000d1d0c7c23 */ /* 0x000fca000800000c */
[----:B------:R-:W-:-:S04]  /*c630*/  F2FP.BF16.F32.PACK_AB R12, RZ, R12 ;  /* 0x0000000cff0c723e */ /* 0x000fc800000010ff */
[----:B------:R-:W-:Y:S01]  /*c640*/  PRMT R14, R12, 0x7610, R14 ;  /* 0x000076100c0e7816 */ /* 0x000fe2000000000e */
[----:B------:R-:W-:-:S05]  /*c650*/  @P3 IMAD.MOV.U32 R12, RZ, RZ, R2 ;  /* 0x000000ffff0c3224 */ /* 0x000fca00078e0002 */
[----:B------:R0:W-:Y:S01]  /*c660*/  @P3 STG.E.U16 desc[UR14][R12.64+0x12], R14 ;  /* 0x0000120e0c003986 */ /* 0x0001e2000c10150e */
[----:B------:R-:W-:Y:S05]  /*c670*/  @!P4 BRA `(.L_x_416) ;  /* 0x000000000004c947 */ /* 0x000fea0003800000 */
[----:B------:R0:W5:Y:S02]  /*c680*/  LDG.E.LTC128B.U16 R15, desc[UR14][R8.64+0x10] ;  /* 0x0000100e080f7981 */ /* 0x000164000c1e1520 */
.L_x_416:
[----:B------:R-:W-:Y:S05]  /*c690*/  BSYNC B0 ;  /* 0x0000000000007941 */ /* 0x000fea0003800000 */
.L_x_415:
        /* <DEDUP_REMOVED lines=9> */
.L_x_418:
[----:B------:R-:W-:Y:S05]  /*c730*/  BSYNC B0 ;  /* 0x0000000000007941 */ /* 0x000fea0003800000 */
.L_x_417:
        /* <DEDUP_REMOVED lines=9> */
.L_x_420:
[----:B------:R-:W-:Y:S05]  /*c7d0*/  BSYNC B0 ;  /* 0x0000000000007941 */ /* 0x000fea0003800000 */
.L_x_419:
[----:B0----5:R-:W-:Y:S01]  /*c7e0*/  IMAD.U32 R12, R15, 0x10000, RZ ;  /* 0x000100000f0c7824 */ /* 0x021fe200078e00ff */
[----:B------:R-:W-:Y:S01]  /*c7f0*/  ISETP.GT.AND P3, PT, R0, 0x11, P0 ;  /* 0x000000110000780c */ /* 0x000fe20000764270 */
[----:B------:R-:W-:Y:S02]  /*c800*/  BSSY B0, `(.L_x_421) ;  /* 0x000000a000007945 */ /* 0x000fe40003800000 */
        /* <DEDUP_REMOVED lines=9> */
.L_x_422:
[----:B------:R-:W-:Y:S05]  /*c8a0*/  BSYNC B0 ;  /* 0x0000000000007941 */ /* 0x000fea0003800000 */
.L_x_421:
        /* <DEDUP_REMOVED lines=12> */
.L_x_424:
[----:B------:R-:W-:Y:S05]  /*c970*/  BSYNC B0 ;  /* 0x0000000000007941 */ /* 0x000fea0003800000 */
.L_x_423:
        /* <DEDUP_REMOVED lines=9> */
.L_x_426:
[----:B------:R-:W-:Y:S05]  /*ca10*/  BSYNC B0 ;  /* 0x0000000000007941 */ /* 0x000fea0003800000 */
.L_x_425:
        /* <DEDUP_REMOVED lines=9> */
.L_x_428:
[----:B------:R-:W-:Y:S05]  /*cab0*/  BSYNC B0 ;  /* 0x0000000000007941 */ /* 0x000fea0003800000 */
.L_x_427:
[----:B0----5:R-:W-:Y:S01]  /*cac0*/  IMAD.U32 R12, R15, 0x10000, RZ ;  /* 0x000100000f0c7824 */ /* 0x021fe200078e00ff */
[----:B------:R-:W-:Y:S01]  /*cad0*/  ISETP.GT.AND P3, PT, R0, 0x19, P0 ;  /* 0x000000190000780c */ /* 0x000fe20000764270 */
[----:B------:R-:W-:Y:S02]  /*cae0*/  BSSY B0, `(.L_x_429) ;  /* 0x000000a000007945 */ /* 0x000fe40003800000 */
[----:B------:R-:W-:Y:S01]  /*caf0*/  FMUL R13, R12, UR16 ;  /* 0x000000100c0d7c20 */ /* 0x000fe20008400000 */
[----:B------:R-:W-:-:S03]  /*cb00*/  @P4 IMAD.MOV.U32 R12, RZ, RZ, R2 ;  /* 0x000000ffff0c4224 */ /* 0x000fc600078e0002 */
[----:B------:R-:W-:-:S05]  /*cb10*/  FFMA R13, R36, UR13, R13 ;  /* 0x0000000d240d7c23 */ /* 0x000fca000800000d */
[----:B------:R-:W-:-:S04]  /*cb20*/  F2FP.BF16.F32.PACK_AB R13, RZ, R13 ;  /* 0x0000000dff0d723e */ /* 0x000fc800000010ff */
[----:B------:R-:W-:Y:S02]  /*cb30*/  PRMT R14, R13, 0x7610, R14 ;  /* 0x000076100d0e7816 */ /* 0x000fe4000000000e */
[----:B------:R-:W-:-:S05]  /*cb40*/  @P4 MOV R13, R7 ;  /* 0x00000007000d4202 */ /* 0x000fca0000000f00 */
[----:B------:R0:W-:Y:S01]  /*cb50*/  @P4 STG.E.U16 desc[UR14][R12.64+0x30], R14 ;  /* 0x0000300e0c004986 */ /* 0x0001e2000c10150e */
[----:B------:R-:W-:Y:S05]  /*cb60*/  @!P3 BRA `(.L_x_430) ;  /* 0x000000000004b947 */ /* 0x000fea0003800000 */
[----:B------:R0:W5:Y:S02]  /*cb70*/  LDG.E.LTC128B.U16 R15, desc[UR14][R4.64+0x32] ;  /* 0x0000320e040f7981 */ /* 0x000164000c1e1520 */
.L_x_430:
[----:B------:R-:W-:Y:S05]  /*cb80*/  BSYNC B0 ;  /* 0x0000000000007941 */ /* 0x000fea0003800000 */
.L_x_429:
        /* <DEDUP_REMOVED lines=12> */
.L_x_432:
[----:B------:R-:W-:Y:S05]  /*cc50*/  BSYNC B0 ;  /* 0x0000000000007941 */ /* 0x000fea0003800000 */
.L_x_431:
        /* <DEDUP_REMOVED lines=9> */
.L_x_434:
[----:B------:R-:W-:Y:S05]  /*ccf0*/  BSYNC B0 ;  /* 0x0000000000007941 */ /* 0x000fea0003800000 */
.L_x_433:
        /* <DEDUP_REMOVED lines=9> */
.L_x_436:
[----:B------:R-:W-:Y:S05]  /*cd90*/  BSYNC B0 ;  /* 0x0000000000007941 */ /* 0x000fea0003800000 */
.L_x_435:
        /* <DEDUP_REMOVED lines=12> */
.L_x_438:
[----:B------:R-:W-:Y:S05]  /*ce60*/  BSYNC B0 ;  /* 0x0000000000007941 */ /* 0x000fea0003800000 */
.L_x_437:
        /* <DEDUP_REMOVED lines=12> */
.L_x_440:
[----:B------:R-:W-:Y:S05]  /*cf30*/  BSYNC B0 ;  /* 0x0000000000007941 */ /* 0x000fea0003800000 */
.L_x_439:
        /* <DEDUP_REMOVED lines=9> */
.L_x_442:
[----:B------:R-:W-:Y:S05]  /*cfd0*/  BSYNC B0 ;  /* 0x0000000000007941 */ /* 0x000fea0003800000 */
.L_x_441:
        /* <DEDUP_REMOVED lines=9> */
.L_x_444:
[----:B------:R-:W-:Y:S05]  /*d070*/  BSYNC B0 ;  /* 0x0000000000007941 */ /* 0x000fea0003800000 */
.L_x_443:
        /* <DEDUP_REMOVED lines=12> */
.L_x_446:
[----:B------:R-:W-:Y:S05]  /*d140*/  BSYNC B0 ;  /* 0x0000000000007941 */ /* 0x000fea0003800000 */
.L_x_445:
[----:B0----5:R-:W-:Y:S01]  /*d150*/  SHF.L.U32 R12, R15, 0x10, RZ ;  /* 0x000000100f0c7819 */ /* 0x021fe200000006ff */
[----:B------:R-:W-:Y:S01]  /*d160*/  @P3 IMAD.MOV.U32 R13, RZ, RZ, R7 ;  /* 0x000000ffff0d3224 */ /* 0x000fe200078e0007 */
[----:B------:R-:W-:Y:S01]  /*d170*/  ISETP.GT.AND P4, PT, R0, 0x28, P1 ;  /* 0x000000280000780c */ /* 0x000fe20000f84270 */
[----:B------:R-:W-:Y:S02]  /*d180*/  BSSY B0, `(.L_x_447) ;  /* 0x0000009000007945 */ /* 0x000fe40003800000 */
        /* <DEDUP_REMOVED lines=8> */
.L_x_448:
[----:B------:R-:W-:Y:S05]  /*d210*/  BSYNC B0 ;  /* 0x0000000000007941 */ /* 0x000fea0003800000 */
.L_x_447:
        /* <DEDUP_REMOVED lines=9> */
.L_x_450:
[----:B------:R-:W-:Y:S05]  /*d2b0*/  BSYNC B0 ;  /* 0x0000000000007941 */ /* 0x000fea0003800000 */
.L_x_449:
        /* <DEDUP_REMOVED lines=9> */
.L_x_452:
[----:B------:R-:W-:Y:S05]  /*d350*/  BSYNC B0 ;  /* 0x0000000000007941 */ /* 0x000fea0003800000 */
.L_x_451:
        /* <DEDUP_REMOVED lines=12> */
.L_x_454:
[----:B------:R-:W-:Y:S05]  /*d420*/  BSYNC B0 ;  /* 0x0000000000007941 */ /* 0x000fea0003800000 */
.L_x_453:
        /* <DEDUP_REMOVED lines=12> */
.L_x_456:
[----:B------:R-:W-:Y:S05]  /*d4f0*/  BSYNC B0 ;  /* 0x0000000000007941 */ /* 0x000fea0003800000 */
.L_x_455:
[----:B-----5:R-:W-:Y:S01]  /*d500*/  IMAD.U32 R11, R15, 0x10000, RZ ;  /* 0x000100000f0b7824 */ /* 0x020fe200078e00ff */
[----:B------:R-:W-:Y:S01]  /*d510*/  ISETP.GT.AND P3, PT, R0, 0x31, P1 ;  /* 0x000000310000780c */ /* 0x000fe20000f64270 */
[----:B------:R-:W-:Y:S02]  /*d520*/  BSSY B0, `(.L_x_457) ;  /* 0x0000008000007945 */ /* 0x000fe40003800000 */
[----:B------:R-:W-:-:S04]  /*d530*/  FMUL R11, R11, UR16 ;  /* 0x000000100b0b7c20 */ /* 0x000fc80008400000 */
[----:B------:R-:W-:-:S05]  /*d540*/  FFMA R11, R50, UR13, R11 ;  /* 0x0000000d320b7c23 */ /* 0x000fca000800000b */
[----:B0-----:R-:W-:Y:S02]  /*d550*/  F2FP.BF16.F32.PACK_AB R12, RZ, R11 ;  /* 0x0000000bff0c723e */ /* 0x001fe400000010ff */
[----:B------:R-:W-:-:S05]  /*d560*/  IADD3.X R11, R7, UR5, RZ, P2, !PT ;  /* 0x00000005070b7c10 */ /* 0x000fca00097fe4ff */
[----:B------:R0:W-:Y:S01]  /*d570*/  @P4 STG.E.U16 desc[UR14][R10.64+0x60], R12 ;  /* 0x0000600c0a004986 */ /* 0x0001e2000c10150e */
[----:B------:R-:W-:Y:S05]  /*d580*/  @!P3 BRA `(.L_x_458) ;  /* 0x000000000004b947 */ /* 0x000fea0003800000 */
[----:B------:R0:W5:Y:S02]  /*d590*/  LDG.E.LTC128B.U16 R15, desc[UR14][R8.64+0x62] ;  /* 0x0000620e080f7981 */ /* 0x000164000c1e1520 */
.L_x_458:
[----:B------:R-:W-:Y:S05]  /*d5a0*/  BSYNC B0 ;  /* 0x0000000000007941 */ /* 0x000fea0003800000 */
.L_x_457:
[----:B0----5:R-:W-:Y:S01]  /*d5b0*/  IMAD.U32 R12, R15, 0x10000, RZ ;  /* 0x000100000f0c7824 */ /* 0x021fe200078e00ff */
[----:B------:R-:W-:Y:S01]  /*d5c0*/  ISETP.GT.AND P2, PT, R0, 0x38, P0 ;  /* 0x000000380000780c */ /* 0x000fe20000744270 */
[----:B------:R-:W-:Y:S02]  /*d5d0*/  BSSY B0, `(.L_x_459) ;  /* 0x000000a000007945 */ /* 0x000fe40003800000 */
        /* <DEDUP_REMOVED lines=9> */
.L_x_460:
[----:B------:R-:W-:Y:S05]  /*d670*/  BSYNC B0 ;  /* 0x0000000000007941 */ /* 0x000fea0003800000 */
.L_x_459:
        /* <DEDUP_REMOVED lines=12> */
.L_x_462:
[----:B------:R-:W-:Y:S05]  /*d740*/  BSYNC B0 ;  /* 0x0000000000007941 */ /* 0x000fea0003800000 */
.L_x_461:
        /* <DEDUP_REMOVED lines=12> */
.L_x_464:
[----:B------:R-:W-:Y:S05]  /*d810*/  BSYNC B0 ;  /* 0x0000000000007941 */ /* 0x000fea0003800000 */
.L_x_463:
[----:B0----5:R-:W-:Y:S01]  /*d820*/  IMAD.U32 R12, R15, 0x10000, RZ ;  /* 0x000100000f0c7824 */ /* 0x021fe200078e00ff */
[----:B------:R-:W-:Y:S01]  /*d830*/  ISETP.GT.AND P3, PT, R0, 0x39, P1 ;  /* 0x000000390000780c */ /* 0x000fe20000f64270 */
[----:B------:R-:W-:Y:S02]  /*d840*/  BSSY B0, `(.L_x_465) ;  /* 0x000000a000007945 */ /* 0x000fe40003800000 */
[----:B------:R-:W-:Y:S01]  /*d850*/  FMUL R13, R12, UR16 ;  /* 0x000000100c0d7c20 */ /* 0x000fe20008400000 */
[----:B------:R-:W-:-:S03]  /*d860*/  VIADD R12, R2, UR8 ;  /* 0x00000008020c7c36 */ /* 0x000fc60008000000 */
[----:B------:R-:W-:-:S05]  /*d870*/  FFMA R13, R54, UR13, R13 ;  /* 0x0000000d360d7c23 */ /* 0x000fca000800000d */
[----:B------:R-:W-:-:S04]  /*d880*/  F2FP.BF16.F32.PACK_AB R13, RZ, R13 ;  /* 0x0000000dff0d723e */ /* 0x000fc800000010ff */
[----:B------:R-:W-:Y:S01]  /*d890*/  PRMT R14, R13, 0x7610, R14 ;  /* 0x000076100d0e7816 */ /* 0x000fe2000000000e */
[----:B------:R-:W-:-:S05]  /*d8a0*/  @P2 IMAD.MOV.U32 R13, RZ, RZ, R11 ;  /* 0x000000ffff0d2224 */ /* 0x000fca00078e000b */
[----:B------:R0:W-:Y:S01]  /*d8b0*/  @P2 STG.E.U16 desc[UR14][R12.64+0x70], R14 ;  /* 0x0000700e0c002986 */ /* 0x0001e2000c10150e */
[----:B------:R-:W-:Y:S05]  /*d8c0*/  @!P3 BRA `(.L_x_466) ;  /* 0x000000000004b947 */ /* 0x000fea0003800000 */
[----:B------:R0:W5:Y:S02]  /*d8d0*/  LDG.E.LTC128B.U16 R15, desc[UR14][R8.64+0x72] ;  /* 0x0000720e080f7981 */ /* 0x000164000c1e1520 */
.L_x_466:
[----:B------:R-:W-:Y:S05]  /*d8e0*/  BSYNC B0 ;  /* 0x0000000000007941 */ /* 0x000fea0003800000 */
.L_x_465:
        /* <DEDUP_REMOVED lines=12> */
.L_x_468:
[----:B------:R-:W-:Y:S05]  /*d9b0*/  BSYNC B0 ;  /* 0x0000000000007941 */ /* 0x000fea0003800000 */
.L_x_467:
        /* <DEDUP_REMOVED lines=12> */
.L_x_470:
[----:B------:R-:W-:Y:S05]  /*da80*/  BSYNC B0 ;  /* 0x0000000000007941 */ /* 0x000fea0003800000 */
.L_x_469:
        /* <DEDUP_REMOVED lines=12> */
.L_x_472:
[----:B------:R-:W-:Y:S05]  /*db50*/  BSYNC B0 ;  /* 0x0000000000007941 */ /* 0x000fea0003800000 */
.L_x_471:
[----:B0----5:R-:W-:Y:S01]  /*db60*/  IMAD.U32 R12, R15, 0x10000, RZ ;  /* 0x000100000f0c7824 */ /* 0x021fe200078e00ff */
[----:B------:R-:W-:Y:S01]  /*db70*/  ISETP.GT.AND P3, PT, R0, 0x41, P1 ;  /* 0x000000410000780c */ /* 0x000fe20000f64270 */
[----:B------:R-:W-:Y:S02]  /*db80*/  BSSY B0, `(.L_x_473) ;  /* 0x000000a000007945 */ /* 0x000fe40003800000 */
[----:B------:R-:W-:Y:S01]  /*db90*/  FMUL R13, R12, UR16 ;  /* 0x000000100c0d7c20 */ /* 0x000fe20008400000 */
[----:B------:R-:W-:-:S03]  /*dba0*/  IADD3 R12, R2, UR8, RZ ;  /* 0x00000008020c7c10 */ /* 0x000fc6000fffe0ff */
[----:B------:R-:W-:-:S05]  /*dbb0*/  FFMA R13, R58, UR13, R13 ;  /* 0x0000000d3a0d7c23 */ /* 0x000fca000800000d */
[----:B------:R-:W-:-:S04]  /*dbc0*/  F2FP.BF16.F32.PACK_AB R13, RZ, R13 ;  /* 0x0000000dff0d723e */ /* 0x000fc800000010ff */
[----:B------:R-:W-:Y:S01]  /*dbd0*/  PRMT R14, R13, 0x7610, R14 ;  /* 0x000076100d0e7816 */ /* 0x000fe2000000000e */
[----:B------:R-:W-:-:S05]  /*dbe0*/  @P2 IMAD.MOV.U32 R13, RZ, RZ, R11 ;  /* 0x000000ffff0d2224 */ /* 0x000fca00078e000b */
[----:B------:R0:W-:Y:S01]  /*dbf0*/  @P2 STG.E.U16 desc[UR14][R12.64+0x80], R14 ;  /* 0x0000800e0c002986 */ /* 0x0001e2000c10150e */
[----:B------:R-:W-:Y:S05]  /*dc00*/  @!P3 BRA `(.L_x_474) ;  /* 0x000000000004b947 */ /* 0x000fea0003800000 */
[----:B------:R0:W5:Y:S02]  /*dc10*/  LDG.E.LTC128B.U16 R15, desc[UR14][R8.64+0x82] ;  /* 0x0000820e080f7981 */ /* 0x000164000c1e1520 */
.L_x_474:
[----:B------:R-:W-:Y:S05]  /*dc20*/  BSYNC B0 ;  /* 0x0000000000007941 */ /* 0x000fea0003800000 */
.L_x_473:
        /* <DEDUP_REMOVED lines=12> */
.L_x_476:
[----:B------:R-:W-:Y:S05]  /*dcf0*/  BSYNC B0 ;  /* 0x0000000000007941 */ /* 0x000fea0003800000 */
.L_x_475:
        /* <DEDUP_REMOVED lines=12> */
.L_x_478:
[----:B------:R-:W-:Y:S05]  /*ddc0*/  BSYNC B0 ;  /* 0x0000000000007941 */ /* 0x000fea0003800000 */
.L_x_477:
        /* <DEDUP_REMOVED lines=12> */
.L_x_480:
[----:B------:R-:W-:Y:S05]  /*de90*/  BSYNC B0 ;  /* 0x0000000000007941 */ /* 0x000fea0003800000 */
.L_x_479:
        /* <DEDUP_REMOVED lines=12> */
.L_x_482:
[----:B------:R-:W-:Y:S05]  /*df60*/  BSYNC B0 ;  /* 0x0000000000007941 */ /* 0x000fea0003800000 */
.L_x_481:
        /* <DEDUP_REMOVED lines=12> */
.L_x_484:
[----:B------:R-:W-:Y:S05]  /*e030*/  BSYNC B0 ;  /* 0x0000000000007941 */ /* 0x000fea0003800000 */
.L_x_483:
[----:B0----5:R-:W-:Y:S01]  /*e040*/  SHF.L.U32 R12, R15, 0x10, RZ ;  /* 0x000000100f0c7819 */ /* 0x021fe200000006ff */
[----:B------:R-:W-:Y:S01]  /*e050*/  BSSY B0, `(.L_x_485) ;  /* 0x000000b000007945 */ /* 0x000fe20003800000 */
[----:B------:R-:W-:-:S03]  /*e060*/  ISETP.GT.AND P3, PT, R0, 0x51, P0 ;  /* 0x000000510000780c */ /* 0x000fc60000764270 */
        /* <DEDUP_REMOVED lines=9> */
.L_x_486:
[----:B------:R-:W-:Y:S05]  /*e100*/  BSYNC B0 ;  /* 0x0000000000007941 */ /* 0x000fea0003800000 */
.L_x_485:
        /* <DEDUP_REMOVED lines=12> */
.L_x_488:
[----:B------:R-:W-:Y:S05]  /*e1d0*/  BSYNC B0 ;  /* 0x0000000000007941 */ /* 0x000fea0003800000 */
.L_x_487:
        /* <DEDUP_REMOVED lines=12> */
.L_x_490:
[----:B------:R-:W-:Y:S05]  /*e2a0*/  BSYNC B0 ;  /* 0x0000000000007941 */ /* 0x000fea0003800000 */
.L_x_489:
        /* <DEDUP_REMOVED lines=12> */
.L_x_492:
[----:B------:R-:W-:Y:S05]  /*e370*/  BSYNC B0 ;  /* 0x0000000000007941 */ /* 0x000fea0003800000 */
.L_x_491:
        /* <DEDUP_REMOVED lines=12> */
.L_x_494:
[----:B------:R-:W-:Y:S05]  /*e440*/  BSYNC B0 ;  /* 0x0000000000007941 */ /* 0x000fea0003800000 */
.L_x_493:
[----:B0----5:R-:W-:Y:S01]  /*e450*/  IMAD.U32 R12, R15, 0x10000, RZ ;  /* 0x000100000f0c7824 */ /* 0x021fe200078e00ff */
[----:B------:R-:W-:Y:S01]  /*e460*/  @P3 MOV R13, R7 ;  /* 0x00000007000d3202 */ /* 0x000fe20000000f00 */
[----:B------:R-:W-:Y:S01]  /*e470*/  BSSY B0, `(.L_x_495) ;  /* 0x000000a000007945 */ /* 0x000fe20003800000 */
[----:B------:R-:W-:Y:S01]  /*e480*/  ISETP.GT.AND P2, PT, R0, 0x58, P1 ;  /* 0x000000580000780c */ /* 0x000fe20000f44270 */
        /* <DEDUP_REMOVED lines=8> */
.L_x_496:
[----:B------:R-:W-:Y:S05]  /*e510*/  BSYNC B0 ;  /* 0x0000000000007941 */ /* 0x000fea0003800000 */
.L_x_495:
        /* <DEDUP_REMOVED lines=12> */
.L_x_498:
[----:B------:R-:W-:Y:S05]  /*e5e0*/  BSYNC B0 ;  /* 0x0000000000007941 */ /* 0x000fea0003800000 */
.L_x_497:
        /* <DEDUP_REMOVED lines=12> */
.L_x_500:
[----:B------:R-:W-:Y:S05]  /*e6b0*/  BSYNC B0 ;  /* 0x0000000000007941 */ /* 0x000fea0003800000 */
.L_x_499:
        /* <DEDUP_REMOVED lines=12> */
.L_x_502:
[----:B------:R-:W-:Y:S05]  /*e780*/  BSYNC B0 ;  /* 0x0000000000007941 */ /* 0x000fea0003800000 */
.L_x_501:
        /* <DEDUP_REMOVED lines=12> */
.L_x_504:
[----:B------:R-:W-:Y:S05]  /*e850*/  BSYNC B0 ;  /* 0x0000000000007941 */ /* 0x000fea0003800000 */
.L_x_503:
        /* <DEDUP_REMOVED lines=12> */
.L_x_506:
[----:B------:R-:W-:Y:S05]  /*e920*/  BSYNC B0 ;  /* 0x0000000000007941 */ /* 0x000fea0003800000 */
.L_x_505:
[----:B0----5:R-:W-:Y:S01]  /*e930*/  IMAD.U32 R12, R15, 0x10000, RZ ;  /* 0x000100000f0c7824 */ /* 0x021fe200078e00ff */
[----:B------:R-:W-:Y:S01]  /*e940*/  ISETP.GT.AND P2, PT, R0, 0x68, P0 ;  /* 0x000000680000780c */ /* 0x000fe20000744270 */
[----:B------:R-:W-:Y:S02]  /*e950*/  BSSY B0, `(.L_x_507) ;  /* 0x000000a000007945 */ /* 0x000fe40003800000 */
[----:B------:R-:W-:-:S04]  /*e960*/  FMUL R12, R12, UR16 ;  /* 0x000000100c0c7c20 */ /* 0x000fc80008400000 */
[----:B------:R-:W-:-:S05]  /*e970*/  FFMA R12, R75, UR13, R12 ;  /* 0x0000000d4b0c7c23 */ /* 0x000fca000800000c */
[----:B------:R-:W-:Y:S02]  /*e980*/  F2FP.BF16.F32.PACK_AB R13, RZ, R12 ;  /* 0x0000000cff0d723e */ /* 0x000fe400000010ff */
[----:B------:R-:W-:Y:S02]  /*e990*/  IADD3 R12, R2, UR8, RZ ;  /* 0x00000008020c7c10 */ /* 0x000fe4000fffe0ff */
[----:B------:R-:W-:Y:S01]  /*e9a0*/  PRMT R14, R13, 0x7610, R14 ;  /* 0x000076100d0e7816 */ /* 0x000fe2000000000e */
[----:B------:R-:W-:-:S05]  /*e9b0*/  @P3 IMAD.MOV.U32 R13, RZ, RZ, R11 ;  /* 0x000000ffff0d3224 */ /* 0x000fca00078e000b */
[----:B------:R0:W-:Y:S01]  /*e9c0*/  @P3 STG.E.U16 desc[UR14][R12.64+0xc2], R14 ;  /* 0x0000c20e0c003986 */ /* 0x0001e2000c10150e */
[----:B------:R-:W-:Y:S05]  /*e9d0*/  @!P2 BRA `(.L_x_508) ;  /* 0x000000000004a947 */ /* 0x000fea0003800000 */
[----:B------:R0:W5:Y:S02]  /*e9e0*/  LDG.E.LTC128B.U16 R15, desc[UR14][R4.64+0xd0] ;  /* 0x0000d00e040f7981 */ /* 0x000164000c1e1520 */
.L_x_508:
[----:B------:R-:W-:Y:S05]  /*e9f0*/  BSYNC B0 ;  /* 0x0000000000007941 */ /* 0x000fea0003800000 */
.L_x_507:
        /* <DEDUP_REMOVED lines=12> */
.L_x_510:
[----:B------:R-:W-:Y:S05]  /*eac0*/  BSYNC B0 ;  /* 0x0000000000007941 */ /* 0x000fea0003800000 */
.L_x_509:
        /* <DEDUP_REMOVED lines=12> */
.L_x_512:
[----:B------:R-:W-:Y:S05]  /*eb90*/  BSYNC B0 ;  /* 0x0000000000007941 */ /* 0x000fea0003800000 */
.L_x_511:
        /* <DEDUP_REMOVED lines=12> */
.L_x_514:
[----:B------:R-:W-:Y:S05]  /*ec60*/  BSYNC B0 ;  /* 0x0000000000007941 */ /* 0x000fea0003800000 */
.L_x_513:
        /* <DEDUP_REMOVED lines=12> */
.L_x_516:
[----:B------:R-:W-:Y:S05]  /*ed30*/  BSYNC B0 ;  /* 0x0000000000007941 */ /* 0x000fea0003800000 */
.L_x_515:
        /* <DEDUP_REMOVED lines=12> */
.L_x_518:
[----:B------:R-:W-:Y:S05]  /*ee00*/  BSYNC B0 ;  /* 0x0000000000007941 */ /* 0x000fea0003800000 */
.L_x_517:
        /* <DEDUP_REMOVED lines=12> */
.L_x_520:
[----:B------:R-:W-:Y:S05]  /*eed0*/  BSYNC B0 ;  /* 0x0000000000007941 */ /* 0x000fea0003800000 */
.L_x_519:
        /* <DEDUP_REMOVED lines=12> */
.L_x_522:
[----:B------:R-:W-:Y:S05]  /*efa0*/  BSYNC B0 ;  /* 0x0000000000007941 */ /* 0x000fea0003800000 */
.L_x_521:
        /* <DEDUP_REMOVED lines=12> */
.L_x_524:
[----:B------:R-:W-:Y:S05]  /*f070*/  BSYNC B0 ;  /* 0x0000000000007941 */ /* 0x000fea0003800000 */
.L_x_523:
        /* <DEDUP_REMOVED lines=12> */
.L_x_526:
[----:B------:R-:W-:Y:S05]  /*f140*/  BSYNC B0 ;  /* 0x0000000000007941 */ /* 0x000fea0003800000 */
.L_x_525:
[----:B01--45:R-:W-:Y:S01]  /*f150*/  IMAD.U32 R4, R15, 0x10000, RZ ;  /* 0x000100000f047824 */ /* 0x033fe200078e00ff */
[----:B------:R-:W-:Y:S01]  /*f160*/  ISETP.GT.AND P2, PT, R0, 0x78, P1 ;  /* 0x000000780000780c */ /* 0x000fe20000f44270 */
[----:B------:R-:W-:Y:S01]  /*f170*/  @P0 IMAD.MOV.U32 R6, RZ, RZ, R2 ;  /* 0x000000ffff060224 */ /* 0x000fe200078e0002 */
[----:B------:R-:W-:Y:S01]  /*f180*/  BSSY B0, `(.L_x_527) ;  /* 0x0000007000007945 */ /* 0x000fe20003800000 */
[----:B------:R-:W-:-:S04]  /*f190*/  FMUL R4, R4, UR16 ;  /* 0x0000001004047c20 */ /* 0x000fc80008400000 */
[----:B------:R-:W-:-:S05]  /*f1a0*/  FFMA R4, R85, UR13, R4 ;  /* 0x0000000d55047c23 */ /* 0x000fca0008000004 */
[----:B------:R-:W-:-:S05]  /*f1b0*/  F2FP.BF16.F32.PACK_AB R4, RZ, R4 ;  /* 0x00000004ff04723e */ /* 0x000fca00000010ff */
[----:B------:R0:W-:Y:S01]  /*f1c0*/  @P0 STG.E.U16 desc[UR14][R6.64+0xf2], R4 ;  /* 0x0000f20406000986 */ /* 0x0001e2000c10150e */
[----:B------:R-:W-:Y:S05]  /*f1d0*/  @!P2 BRA `(.L_x_528) ;  /* 0x000000000004a947 */ /* 0x000fea0003800000 */
[----:B------:R1:W5:Y:S02]  /*f1e0*/  LDG.E.LTC128B.U16 R15, desc[UR14][R8.64+0xf0] ;  /* 0x0000f00e080f7981 */ /* 0x000364000c1e1520 */
.L_x_528:
[----:B------:R-:W-:Y:S05]  /*f1f0*/  BSYNC B0 ;  /* 0x0000000000007941 */ /* 0x000fea0003800000 */
.L_x_527:
        /* <DEDUP_REMOVED lines=12> */
.L_x_530:
[----:B------:R-:W-:Y:S05]  /*f2c0*/  BSYNC B0 ;  /* 0x0000000000007941 */ /* 0x000fea0003800000 */
.L_x_529:
[----:B-----5:R-:W-:Y:S02]  /*f2d0*/  IMAD.U32 R15, R15, 0x10000, RZ ;  /* 0x000100000f0f7824 */ /* 0x020fe400078e00ff */
[----:B------:R-:W-:Y:S02]  /*f2e0*/  VIADD R2, R2, UR8 ;  /* 0x0000000802027c36 */ /* 0x000fe40008000000 */
[----:B0-----:R-:W-:-:S04]  /*f2f0*/  FMUL R0, R15, UR16 ;  /* 0x000000100f007c20 */ /* 0x001fc80008400000 */
[----:B------:R-:W-:Y:S01]  /*f300*/  FFMA R0, R87, UR13, R0 ;  /* 0x0000000d57007c23 */ /* 0x000fe20008000000 */
[----:B------:R-:W-:Y:S06]  /*f310*/  @!P1 EXIT ;  /* 0x000000000000994d */ /* 0x000fec0003800000 */
[----:B------:R-:W-:Y:S01]  /*f320*/  F2FP.BF16.F32.PACK_AB R0, RZ, R0 ;  /* 0x00000000ff00723e */ /* 0x000fe200000010ff */
[----:B------:R-:W-:-:S05]  /*f330*/  IMAD.MOV.U32 R3, RZ, RZ, R11 ;  /* 0x000000ffff037224 */ /* 0x000fca00078e000b */
[----:B------:R-:W-:Y:S01]  /*f340*/  STG.E.U16 desc[UR14][R2.64+0xf2], R0 ;  /* 0x0000f20002007986 */ /* 0x000fe2000c10150e */
[----:B------:R-:W-:Y:S05]  /*f350*/  EXIT ;  /* 0x000000000000794d */ /* 0x000fea0003800000 */
.L_x_28:
[----:B------:R-:W2:Y:S01]  /*f360*/  LDL.LU R7, [R1+0x8] ;  /* 0x0000080001077983 */ /* 0x000ea20000300800 */
[----:B------:R-:W-:-:S03]  /*f370*/  ULDC.64 UR6, c[0x0][0x650] ;  /* 0x0001940000067ab9 */ /* 0x000fc60000000a00 */
[----:B-1----:R-:W3:Y:S04]  /*f380*/  LDL.LU R6, [R1+0xc] ;  /* 0x00000c0001067983 */ /* 0x002ee80000300800 */
[----:B------:R-:W4:Y:S04]  /*f390*/  LDL.LU R8, [R1+0x18] ;  /* 0x0000180001087983 */ /* 0x000f280000300800 */
[----:B------:R-:W5:Y:S04]  /*f3a0*/  LDL.LU R252, [R1+0x4c] ;  /* 0x00004c0001fc7983 */ /* 0x000f680000300800 */
        /* <DEDUP_REMOVED lines=35> */
[----:B------:R-:W5:Y:S01]  /*f5e0*/  LDL.LU R232, [R1+0xdc] ;  /* 0x0000dc0001e87983 */ /* 0x000f620000300800 */
[----:B------:R-:W-:-:S03]  /*f5f0*/  LEA R2, P2, R4, UR6, 0x1 ;  /* 0x0000000604027c11 */ /* 0x000fc6000f8408ff */
[----:B------:R-:W5:Y:S04]  /*f600*/  LDL.LU R231, [R1+0xe0] ;  /* 0x0000e00001e77983 */ /* 0x000f680000300800 */
[----:B------:R-:W5:Y:S04]  /*f610*/  LDL.LU R233, [R1+0xe4] ;  /* 0x0000e40001e97983 */ /* 0x000f680000300800 */
[----:B------:R-:W5:Y:S04]  /*f620*/  LDL.LU R234, [R1+0xe8] ;  /* 0x0000e80001ea7983 */ /* 0x000f680000300800 */
[----:B------:R-:W5:Y:S01]  /*f630*/  LDL.LU R235, [R1+0xec] ;  /* 0x0000ec0001eb7983 */ /* 0x000f620000300800 */
[----:B------:R-:W-:-:S03]  /*f640*/  LEA.HI.X R3, R4, UR7, R3, 0x1, P2 ;  /* 0x0000000704037c11 */ /* 0x000fc600090f0c03 */
[----:B------:R-:W5:Y:S04]  /*f650*/  LDL.LU R236, [R1+0xf0] ;  /* 0x0000f00001ec7983 */ /* 0x000f680000300800 */
[----:B------:R-:W5:Y:S04]  /*f660*/  LDL.LU R237, [R1+0xf4] ;  /* 0x0000f40001ed7983 */ /* 0x000f680000300800 */
[----:B------:R-:W5:Y:S04]  /*f670*/  LDL.LU R238, [R1+0xf8] ;  /* 0x0000f80001ee7983 */ /* 0x000f680000300800 */
[----:B------:R-:W5:Y:S04]  /*f680*/  LDL.LU R239, [R1+0xfc] ;  /* 0x0000fc0001ef7983 */ /* 0x000f680000300800 */
[----:B------:R-:W4:Y:S04]  /*f690*/  LDL.LU R4, [R1+0x4] ;  /* 0x0000040001047983 */ /* 0x000f280000300800 */
[----:B------:R-:W5:Y:S01]  /*f6a0*/  LDL.LU R5, [R1] ;  /* 0x0000000001057983 */ /* 0x000f620000300800 */
[----:B------:R-:W-:Y:S01]  /*f6b0*/  ISETP.GT.AND P2, PT, R0, 0x1, P0 ;  /* 0x000000010000780c */ /* 0x000fe20000744270 */
[----:B------:R-:W-:-:S02]  /*f6c0*/  USHF.L.U32 UR9, UR4, 0x1, URZ ;  /* 0x0000000104097899 */ /* 0x000fc4000800063f */
[----:B------:R-:W-:Y:S01]  /*f6d0*/  USHF.L.U64.HI UR8, UR4, 0x1, UR5 ;  /* 0x0000000104087899 */ /* 0x000fe20008010205 */
[----:B--2---:R-:W-:Y:S01]  /*f6e0*/  FMUL R7, R7, UR13 ;  /* 0x0000000d07077c20 */ /* 0x004fe20008400000 */
[----:B---3--:R-:W-:-:S04]  /*f6f0*/  FMUL R6, R6, UR13 ;  /* 0x0000000d06067c20 */ /* 0x008fc80008400000 */
[----:B------:R-:W-:Y:S02]  /*f700*/  F2FP.BF16.F32.PACK_AB R7, RZ, R7 ;  /* 0x00000007ff07723e */ /* 0x000fe400000010ff */
[----:B------:R-:W-:Y:S01]  /*f710*/  F2FP.BF16.F32.PACK_AB R6, RZ, R6 ;  /* 0x00000006ff06723e */ /* 0x000fe200000010ff */
[----:B----4-:R-:W-:Y:S01]  /*f720*/  FMUL R4, R4, UR13 ;  /* 0x0000000d04047c20 */ /* 0x010fe20008400000 */
[----:B-----5:R-:W-:-:S04]  /*f730*/  FMUL R5, R5, UR13 ;  /* 0x0000000d05057c20 */ /* 0x020fc80008400000 */
[----:B------:R-:W-:Y:S02]  /*f740*/  F2FP.BF16.F32.PACK_AB R4, RZ, R4 ;  /* 0x00000004ff04723e */ /* 0x000fe400000010ff */
[----:B------:R-:W-:-:S03]  /*f750*/  F2FP.BF16.F32.PACK_AB R5, RZ, R5 ;  /* 0x00000005ff05723e */ /* 0x000fc600000010ff */
[----:B------:R1:W-:Y:S04]  /*f760*/  @P2 STG.E.U16 desc[UR14][R2.64+0x2], R4 ;  /* 0x0000020402002986 */ /* 0x0003e8000c10150e */
[----:B------:R2:W-:Y:S01]  /*f770*/  @P1 STG.E.U16 desc[UR14][R2.64], R5 ;  /* 0x0000000502001986 */ /* 0x0005e2000c10150e */
[----:B------:R-:W-:-:S04]  /*f780*/  ISETP.GT.AND P1, PT, R14, 0x8, PT ;  /* 0x000000080e00780c */ /* 0x000fc80003f24270 */
[----:B------:R-:W-:Y:S02]  /*f790*/  ISETP.GT.AND P2, PT, R0, RZ, P1 ;  /* 0x000000ff0000720c */ /* 0x000fe40000f44270 */
[----:B-1----:R-:W-:-:S04]  /*f7a0*/  IADD3 R4, P3, R2, UR9, RZ ;  /* 0x0000000902047c10 */ /* 0x002fc8000ff7e0ff */
[----:B--2---:R-:W-:-:S07]  /*f7b0*/  IADD3.X R5, R3, UR8, RZ, P3, !PT ;  /* 0x0000000803057c10 */ /* 0x004fce0009ffe4ff */
[----:B------:R1:W-:Y:S01]  /*f7c0*/  @P2 STG.E.U16 desc[UR14][R4.64], R7 ;  /* 0x0000000704002986 */ /* 0x0003e2000c10150e */
[----:B------:R-:W-:-:S03]  /*f7d0*/  ISETP.GT.AND P2, PT, R0, 0x1, P1 ;  /* 0x000000010000780c */ /* 0x000fc60000f44270 */
[----:B-1----:R-:W2:Y:S10]  /*f7e0*/  LDL.LU R7, [R1+0x14] ;  /* 0x0000140001077983 */ /* 0x002eb40000300800 */
[----:B------:R1:W-:Y:S04]  /*f7f0*/  @P2 STG.E.U16 desc[UR14][R4.64+0x2], R6 ;  /* 0x0000020604002986 */ /* 0x0003e8000c10150e */
[----:B-1----:R-:W3:Y:S01]  /*f800*/  LDL.LU R6, [R1+0x10] ;  /* 0x0000100001067983 */ /* 0x002ee20000300800 */
[----:B------:R-:W-:Y:S01]  /*f810*/  ISETP.GT.AND P2, PT, R0, 0x8, P0 ;  /* 0x000000080000780c */ /* 0x000fe20000744270 */
[----:B------:R-:W-:Y:S01]  /*f820*/  FMUL R8, R8, UR13 ;  /* 0x0000000d08087c20 */ /* 0x000fe20008400000 */
[----:B------:R-:W-:-:S02]  /*f830*/  ISETP.GT.AND P3, PT, R0, 0x9, P0 ;  /* 0x000000090000780c */ /* 0x000fc40000764270 */
[----:B------:R-:W-:Y:S01]  /*f840*/  ISETP.GT.AND P4, PT, R0, 0x8, P1 ;  /* 0x000000080000780c */ /* 0x000fe20000f84270 */
[----:B--2---:R-:W-:-:S05]  /*f850*/  FMUL R7, R7, UR13 ;  /* 0x0000000d07077c20 */ /* 0x004fca0008400000 */
[----:B------:R-:W-:Y:S01]  /*f860*/  F2FP.BF16.F32.PACK_AB R7, RZ, R7 ;  /* 0x00000007ff07723e */ /* 0x000fe200000010ff */
[----:B---3--:R-:W-:-:S05]  /*f870*/  FMUL R6, R6, UR13 ;  /* 0x0000000d06067c20 */ /* 0x008fca0008400000 */
[----:B------:R-:W-:-:S04]  /*f880*/  F2FP.BF16.F32.PACK_AB R6, RZ, R6 ;  /* 0x00000006ff06723e */ /* 0x000fc800000010ff */
[----:B------:R-:W-:Y:S02]  /*f890*/  PRMT R9, R6, 0x7610, R9 ;  /* 0x0000761006097816 */ /* 0x000fe40000000009 */
[----:B------:R-:W-:Y:S01]  /*f8a0*/  F2FP.BF16.F32.PACK_AB R6, RZ, R8 ;  /* 0x00000008ff06723e */ /* 0x000fe200000010ff */
[----:B------:R1:W-:Y:S04]  /*f8b0*/  @P3 STG.E.U16 desc[UR14][R2.64+0x12], R7 ;  /* 0x0000120702003986 */ /* 0x0003e8000c10150e */
[----:B------:R-:W2:Y:S04]  /*f8c0*/  LDL.LU R8, [R1+0x28] ;  /* 0x0000280001087983 */ /* 0x000ea80000300800 */
[----:B------:R-:W-:Y:S04]  /*f8d0*/  @P2 STG.E.U16 desc[UR14][R2.64+0x10], R9 ;  /* 0x0000100902002986 */ /* 0x000fe8000c10150e */
[----:B-1----:R-:W3:Y:S04]  /*f8e0*/  LDL.LU R7, [R1+0x24] ;  /* 0x0000240001077983 */ /* 0x002ee80000300800 */
[----:B------:R1:W-:Y:S04]  /*f8f0*/  @P4 STG.E.U16 desc[UR14][R4.64+0x10], R6 ;  /* 0x0000100604004986 */ /* 0x0003e8000c10150e */
[----:B-1----:R-:W4:Y:S01]  /*f900*/  LDL.LU R6, [R1+0x1c] ;  /* 0x00001c0001067983 */ /* 0x002f220000300800 */
[----:B------:R-:W-:Y:S01]  /*f910*/  ISETP.GT.AND P2, PT, R0, 0x9, P1 ;  /* 0x000000090000780c */ /* 0x000fe20000f44270 */
[----:B----4-:R-:W-:-:S05]  /*f920*/  FMUL R6, R6, UR13 ;  /* 0x0000000d06067c20 */ /* 0x010fca0008400000 */
[----:B------:R-:W-:-:S07]  /*f930*/  F2FP.BF16.F32.PACK_AB R6, RZ, R6 ;  /* 0x00000006ff06723e */ /* 0x000fce00000010ff */
[----:B------:R1:W-:Y:S04]  /*f940*/  @P2 STG.E.U16 desc[UR14][R4.64+0x12], R6 ;  /* 0x0000120604002986 */ /* 0x0003e8000c10150e */
[----:B-1----:R-:W4:Y:S01]  /*f950*/  LDL.LU R6, [R1+0x20] ;  /* 0x0000200001067983 */ /* 0x002f220000300800 */
[----:B--2---:R-:W-:Y:S01]  /*f960*/  FMUL R8, R8, UR13 ;  /* 0x0000000d08087c20 */ /* 0x004fe20008400000 */
[C---:B------:R-:W-:Y:S01]  /*f970*/  ISETP.GT.AND P2, PT, R0.reuse, 0x10, P0 ;  /* 0x000000100000780c */ /* 0x040fe20000744270 */
[----:B---3--:R-:W-:Y:S01]  /*f980*/  FMUL R7, R7, UR13 ;  /* 0x0000000d07077c20 */ /* 0x008fe20008400000 */
[C---:B------:R-:W-:Y:S02]  /*f990*/  ISETP.GT.AND P3, PT, R0.reuse, 0x11, P0 ;  /* 0x000000110000780c */ /* 0x040fe40000764270 */
[----:B------:R-:W-:-:S02]  /*f9a0*/  ISETP.GT.AND P4, PT, R0, 0x10, P1 ;  /* 0x000000100000780c */ /* 0x000fc40000f84270 */
[----:B------:R-:W-:Y:S01]  /*f9b0*/  F2FP.BF16.F32.PACK_AB R7, RZ, R7 ;  /* 0x00000007ff07723e */ /* 0x000fe200000010ff */
[----:B----4-:R-:W-:-:S05]  /*f9c0*/  FMUL R6, R6, UR13 ;  /* 0x0000000d06067c20 */ /* 0x010fca0008400000 */
[----:B------:R-:W-:-:S04]  /*f9d0*/  F2FP.BF16.F32.PACK_AB R6, RZ, R6 ;  /* 0x00000006ff06723e */ /* 0x000fc800000010ff */
[----:B------:R-:W-:Y:S02]  /*f9e0*/  PRMT R9, R6, 0x7610, R9 ;  /* 0x0000761006097816 */ /* 0x000fe40000000009 */
[----:B------:R-:W-:Y:S02]  /*f9f0*/  F2FP.BF16.F32.PACK_AB R6, RZ, R8 ;  /* 0x00000008ff06723e */ /* 0x000fe400000010ff */
[----:B------:R-:W2:Y:S04]  /*fa00*/  LDL.LU R8, [R1+0x2c] ;  /* 0x00002c0001087983 */ /* 0x000ea80000300800 */
[----:B------:R1:W-:Y:S01]  /*fa10*/  @P2 STG.E.U16 desc[UR14][R2.64+0x20], R9 ;  /* 0x0000200902002986 */ /* 0x0003e2000c10150e */
[----:B------:R-:W-:-:S03]  /*fa20*/  ISETP.GT.AND P2, PT, R0, 0x11, P1 ;  /* 0x000000110000780c */ /* 0x000fc60000f44270 */
[----:B------:R-:W-:Y:S04]  /*fa30*/  @P3 STG.E.U16 desc[UR14][R2.64+0x22], R7 ;  /* 0x0000220702003986 */ /* 0x000fe8000c10150e */
[----:B------:R3:W-:Y:S04]  /*fa40*/  @P4 STG.E.U16 desc[UR14][R4.64+0x20], R6 ;  /* 0x0000200604004986 */ /* 0x0007e8000c10150e */
[----:B-1----:R-:W4:Y:S01]  /*fa50*/  LDL.LU R9, [R1+0x34] ;  /* 0x0000340001097983 */ /* 0x002f220000300800 */
[----:B--2---:R-:W-:-:S05]  /*fa60*/  FMUL R8, R8, UR13 ;  /* 0x0000000d08087c20 */ /* 0x004fca0008400000 */
[----:B------:R-:W-:-:S04]  /*fa70*/  F2FP.BF16.F32.PACK_AB R8, RZ, R8 ;  /* 0x00000008ff08723e */ /* 0x000fc800000010ff */
[----:B---3--:R-:W-:Y:S02]  /*fa80*/  PRMT R6, R8, 0x7610, R6 ;  /* 0x0000761008067816 */ /* 0x008fe40000000006 */
[----:B------:R-:W2:Y:S04]  /*fa90*/  LDL.LU R8, [R1+0x30] ;  /* 0x0000300001087983 */ /* 0x000ea80000300800 */
[----:B------:R1:W-:Y:S04]  /*faa0*/  @P2 STG.E.U16 desc[UR14][R4.64+0x22], R6 ;  /* 0x0000220604002986 */ /* 0x0003e8000c10150e */
[----:B-1----:R-:W3:Y:S01]  /*fab0*/  LDL.LU R6, [R1+0x3c] ;  /* 0x00003c0001067983 */ /* 0x002ee20000300800 */
[----:B------:R-:W-:Y:S01]  /*fac0*/  ISETP.GT.AND P2, PT, R0, 0x18, P0 ;  /* 0x000000180000780c */ /* 0x000fe20000744270 */
[----:B----4-:R-:W-:Y:S01]  /*fad0*/  FMUL R9, R9, UR13 ;  /* 0x0000000d09097c20 */ /* 0x010fe20008400000 */
[----:B--2---:R-:W-:-:S05]  /*fae0*/  FMUL R8, R8, UR13 ;  /* 0x0000000d08087c20 */ /* 0x004fca0008400000 */
[----:B------:R-:W-:Y:S02]  /*faf0*/  F2FP.BF16.F32.PACK_AB R7, RZ, R8 ;  /* 0x00000008ff07723e */ /* 0x000fe400000010ff */
[----:B------:R-:W-:Y:S02]  /*fb00*/  F2FP.BF16.F32.PACK_AB R8, RZ, R9 ;  /* 0x00000009ff08723e */ /* 0x000fe400000010ff */
[----:B------:R-:W2:Y:S01]  /*fb10*/  LDL.LU R9, [R1+0x38] ;  /* 0x0000380001097983 */ /* 0x000ea20000300800 */
[C---:B------:R-:W-:Y:S02]  /*fb20*/  ISETP.GT.AND P3, PT, R0.reuse, 0x19, P0 ;  /* 0x000000190000780c */ /* 0x040fe40000764270 */
[----:B------:R-:W-:Y:S01]  /*fb30*/  ISETP.GT.AND P4, PT, R0, 0x18, P1 ;  /* 0x000000180000780c */ /* 0x000fe20000f84270 */
[----:B------:R1:W-:Y:S01]  /*fb40*/  @P2 STG.E.U16 desc[UR14][R2.64+0x30], R7 ;  /* 0x0000300702002986 */ /* 0x0003e2000c10150e */
[----:B---3--:R-:W-:-:S05]  /*fb50*/  FMUL R6, R6, UR13 ;  /* 0x0000000d06067c20 */ /* 0x008fca0008400000 */
[----:B------:R-:W-:Y:S01]  /*fb60*/  F2FP.BF16.F32.PACK_AB R6, RZ, R6 ;  /* 0x00000006ff06723e */ /* 0x000fe200000010ff */
[----:B-1----:R-:W3:Y:S03]  /*fb70*/  LDL.LU R7, [R1+0x44] ;  /* 0x0000440001077983 */ /* 0x002ee60000300800 */
[----:B------:R-:W-:Y:S02]  /*fb80*/  PRMT R10, R6, 0x7610, R10 ;  /* 0x00007610060a7816 */ /* 0x000fe4000000000a */
[----:B------:R-:W4:Y:S04]  /*fb90*/  LDL.LU R6, [R1+0x40] ;  /* 0x0000400001067983 */ /* 0x000f280000300800 */
[----:B------:R1:W-:Y:S01]  /*fba0*/  @P3 STG.E.U16 desc[UR14][R2.64+0x32], R8 ;  /* 0x0000320802003986 */ /* 0x0003e2000c10150e */
[----:B------:R-:W-:-:S02]  /*fbb0*/  ISETP.GT.AND P2, PT, R0, 0x19, P1 ;  /* 0x000000190000780c */ /* 0x000fc40000f44270 */
[----:B------:R-:W-:Y:S01]  /*fbc0*/  ISETP.GT.AND P5, PT, R0, 0x30, P1 ;  /* 0x000000300000780c */ /* 0x000fe20000fa4270 */
[----:B------:R-:W-:Y:S01]  /*fbd0*/  FMUL R12, R12, UR13 ;  /* 0x0000000d0c0c7c20 */ /* 0x000fe20008400000 */
        /* <DEDUP_REMOVED lines=31> */
[----:B------:R-:W-:-:S02]  /*fdd0*/  USHF.L.U32 UR6, UR18, 0x6, URZ ;  /* 0x0000000612067899 */ /* 0x000fc4000800063f */
[----:B------:R-:W-:Y:S01]  /*fde0*/  USHF.L.U64.HI UR7, UR18, 0x6, UR19 ;  /* 0x0000000612077899 */ /* 0x000fe20008010213 */
[----:B------:R-:W-:Y:S01]  /*fdf0*/  FMUL R152, R152, UR13 ;  /* 0x0000000d98987c20 */ /* 0x000fe20008400000 */
[----:B------:R-:W-:Y:S01]  /*fe00*/  FMUL R153, R153, UR13 ;  /* 0x0000000d99997c20 */ /* 0x000fe20008400000 */
[----:B------:R-:W-:Y:S01]  /*fe10*/  FMUL R154, R154, UR13 ;  /* 0x0000000d9a9a7c20 */ /* 0x000fe20008400000 */
[----:B------:R-:W-:Y:S01]  /*fe20*/  FMUL R155, R155, UR13 ;  /* 0x0000000d9b9b7c20 */ /* 0x000fe20008400000 */
[----:B--2---:R-:W-:-:S05]  /*fe30*/  FMUL R9, R9, UR13 ;  /* 0x0000000d09097c20 */ /* 0x004fca0008400000 */
[----:B------:R-:W-:Y:S01]  /*fe40*/  F2FP.BF16.F32.PACK_AB R9, RZ, R9 ;  /* 0x00000009ff09723e */ /* 0x000fe200000010ff */
[----:B----4-:R-:W-:-:S05]  /*fe50*/  FMUL R6, R6, UR13 ;  /* 0x0000000d06067c20 */ /* 0x010fca0008400000 */
[----:B-1----:R-:W-:Y:S02]  /*fe60*/  F2FP.BF16.F32.PACK_AB R8, RZ, R6 ;  /* 0x00000006ff08723e */ /* 0x002fe400000010ff */
[----:B------:R-:W2:Y:S04]  /*fe70*/  LDL.LU R6, [R1+0x48] ;  /* 0x0000480001067983 */ /* 0x000ea80000300800 */
[----:B------:R1:W-:Y:S04]  /*fe80*/  @P4 STG.E.U16 desc[UR14][R4.64+0x30], R9 ;  /* 0x0000300904004986 */ /* 0x0003e8000c10150e */
[----:B------:R-:W-:Y:S01]  /*fe90*/  @P2 STG.E.U16 desc[UR14][R4.64+0x32], R10 ;  /* 0x0000320a04002986 */ /* 0x000fe2000c10150e */
[C---:B------:R-:W-:Y:S01]  /*fea0*/  ISETP.GT.AND P2, PT, R0.reuse, 0x20, P0 ;  /* 0x000000200000780c */ /* 0x040fe20000744270 */
[----:B---3--:R-:W-:Y:S01]  /*feb0*/  FMUL R7, R7, UR13 ;  /* 0x0000000d07077c20 */ /* 0x008fe20008400000 */
[----:B------:R-:W-:-:S02]  /*fec0*/  ISETP.GT.AND P3, PT, R0, 0x21, P0 ;  /* 0x000000210000780c */ /* 0x000fc40000764270 */
[----:B------:R-:W-:Y:S02]  /*fed0*/  ISETP.GT.AND P4, PT, R0, 0x20, P1 ;  /* 0x000000200000780c */ /* 0x000fe40000f84270 */
[----:B------:R-:W-:-:S07]  /*fee0*/  F2FP.BF16.F32.PACK_AB R7, RZ, R7 ;  /* 0x00000007ff07723e */ /* 0x000fce00000010ff */
[----:B------:R3:W-:Y:S01]  /*fef0*/  @P2 STG.E.U16 desc[UR14][R2.64+0x40], R8 ;  /* 0x0000400802002986 */ /* 0x0007e2000c10150e */
[----:B------:R-:W-:Y:S02]  /*ff00*/  ISETP.GT.AND P2, PT, R0, 0x21, P1 ;  /* 0x000000210000780c */ /* 0x000fe40000f44270 */
[----:B-1----:R-:W-:Y:S01]  /*ff10*/  PRMT R9, R7, 0x7610, R9 ;  /* 0x0000761007097816 */ /* 0x002fe20000000009 */
[----:B------:R-:W-:-:S04]  /*ff20*/  FMUL R7, R250, UR13 ;  /* 0x0000000dfa077c20 */ /* 0x000fc80008400000 */
[----:B------:R1:W-:Y:S01]  /*ff30*/  @P3 STG.E.U16 desc[UR14][R2.64+0x42], R9 ;  /* 0x0000420902003986 */ /* 0x0003e2000c10150e */
[----:B------:R-:W-:Y:S01]  /*ff40*/  ISETP.GT.AND P3, PT, R0, 0x29, P0 ;  /* 0x000000290000780c */ /* 0x000fe20000764270 */
[----:B---3--:R-:W-:Y:S01]  /*ff50*/  FMUL R8, R249, UR13 ;  /* 0x0000000df9087c20 */ /* 0x008fe20008400000 */
[----:B------:R-:W-:-:S04]  /*ff60*/  F2FP.BF16.F32.PACK_AB R7, RZ, R7 ;  /* 0x00000007ff07723e */ /* 0x000fc800000010ff */
[----:B------:R-:W-:Y:S02]  /*ff70*/  F2FP.BF16.F32.PACK_AB R8, RZ, R8 ;  /* 0x00000008ff08723e */ /* 0x000fe400000010ff */
[----:B------:R-:W-:Y:S02]  /*ff80*/  PRMT R15, R7, 0x7610, R15 ;  /* 0x00007610070f7816 */ /* 0x000fe4000000000f */
[----:B------:R-:W-:Y:S01]  /*ff90*/  PRMT R17, R8, 0x7610, R17 ;  /* 0x0000761008117816 */ /* 0x000fe20000000011 */
[----:B------:R-:W-:Y:S01]  /*ffa0*/  FMUL R7, R247, UR13 ;  /* 0x0000000df7077c20 */ /* 0x000fe20008400000 */
[----:B------:R-:W-:-:S04]  /*ffb0*/  FMUL R8, R246, UR13 ;  /* 0x0000000df6087c20 */ /* 0x000fc80008400000 */
[----:B------:R-:W-:Y:S02]  /*ffc0*/  F2FP.BF16.F32.PACK_AB R7, RZ, R7 ;  /* 0x00000007ff07723e */ /* 0x000fe400000010ff */
[----:B------:R-:W-:Y:S01]  /*ffd0*/  F2FP.BF16.F32.PACK_AB R8, RZ, R8 ;  /* 0x00000008ff08723e */ /* 0x000fe200000010ff */
[----:B-1----:R-:W-:Y:S01]  /*ffe0*/  FMUL R9, R245, UR13 ;  /* 0x0000000df5097c20 */ /* 0x002fe20008400000 */
[----:B------:R-:W-:-:S04]  /*fff0*/  F2FP.BF16.F32.PACK_AB R12, RZ, R12 ;  /* 0x0000000cff0c723e */ /* 0x000fc800000010ff */
[----:B------:R-:W-:Y:S02]  /*10000*/  F2FP.BF16.F32.PACK_AB R9, RZ, R9 ;  /* 0x00000009ff09723e */ /* 0x000fe400000010ff */
[----:B------:R-:W-:Y:S02]  /*10010*/  F2FP.BF16.F32.PACK_AB R16, RZ, R16 ;  /* 0x00000010ff10723e */ /* 0x000fe400000010ff */
[----:B------:R-:W-:Y:S02]  /*10020*/  F2FP.BF16.F32.PACK_AB R18, RZ, R18 ;  /* 0x00000012ff12723e */ /* 0x000fe400000010ff */
[----:B------:R-:W-:Y:S02]  /*10030*/  F2FP.BF16.F32.PACK_AB R20, RZ, R20 ;  /* 0x00000014ff14723e */ /* 0x000fe400000010ff */
[----:B------:R-:W-:Y:S02]  /*10040*/  F2FP.BF16.F32.PACK_AB R19, RZ, R19 ;  /* 0x00000013ff13723e */ /* 0x000fe400000010ff */
[----:B------:R-:W-:-:S02]  /*10050*/  F2FP.BF16.F32.PACK_AB R21, RZ, R21 ;  /* 0x00000015ff15723e */ /* 0x000fc400000010ff */
        /* <DEDUP_REMOVED lines=25> */
[----:B------:R-:W-:Y:S01]  /*101f0*/  F2FP.BF16.F32.PACK_AB R239, RZ, R239 ;  /* 0x000000efffef723e */ /* 0x000fe200000010ff */
[----:B--2---:R-:W-:-:S05]  /*10200*/  FMUL R6, R6, UR13 ;  /* 0x0000000d06067c20 */ /* 0x004fca0008400000 */
[----:B------:R-:W-:-:S04]  /*10210*/  F2FP.BF16.F32.PACK_AB R6, RZ, R6 ;  /* 0x00000006ff06723e */ /* 0x000fc800000010ff */
[----:B------:R-:W-:Y:S01]  /*10220*/  PRMT R10, R6, 0x7610, R10 ;  /* 0x00007610060a7816 */ /* 0x000fe2000000000a */
[----:B------:R-:W-:-:S05]  /*10230*/  FMUL R6, R252, UR13 ;  /* 0x0000000dfc067c20 */ /* 0x000fca0008400000 */
[----:B------:R-:W-:-:S04]  /*10240*/  F2FP.BF16.F32.PACK_AB R6, RZ, R6 ;  /* 0x00000006ff06723e */ /* 0x000fc800000010ff */
[----:B------:R-:W-:Y:S01]  /*10250*/  PRMT R11, R6, 0x7610, R11 ;  /* 0x00007610060b7816 */ /* 0x000fe2000000000b */
[----:B------:R1:W-:Y:S01]  /*10260*/  @P4 STG.E.U16 desc[UR14][R4.64+0x40], R10 ;  /* 0x0000400a04004986 */ /* 0x0003e2000c10150e */
[----:B------:R-:W-:-:S03]  /*10270*/  FMUL R6, R251, UR13 ;  /* 0x0000000dfb067c20 */ /* 0x000fc60008400000 */
[----:B------:R2:W-:Y:S01]  /*10280*/  @P2 STG.E.U16 desc[UR14][R4.64+0x42], R11 ;  /* 0x0000420b04002986 */ /* 0x0005e2000c10150e */
[C---:B------:R-:W-:Y:S02]  /*10290*/  ISETP.GT.AND P2, PT, R0.reuse, 0x28, P0 ;  /* 0x000000280000780c */ /* 0x040fe40000744270 */
[----:B------:R-:W-:Y:S02]  /*102a0*/  ISETP.GT.AND P4, PT, R0, 0x28, P1 ;  /* 0x000000280000780c */ /* 0x000fe40000f84270 */
[----:B------:R-:W-:-:S04]  /*102b0*/  F2FP.BF16.F32.PACK_AB R6, RZ, R6 ;  /* 0x00000006ff06723e */ /* 0x000fc800000010ff */
[----:B------:R-:W-:Y:S01]  /*102c0*/  PRMT R13, R6, 0x7610, R13 ;  /* 0x00007610060d7816 */ /* 0x000fe2000000000d */
[----:B------:R-:W-:Y:S01]  /*102d0*/  @P3 STG.E.U16 desc[UR14][R2.64+0x52], R15 ;  /* 0x0000520f02003986 */ /* 0x000fe2000c10150e */
[----:B------:R-:W-:-:S03]  /*102e0*/  ISETP.GT.AND P3, PT, R0, 0x30, P0 ;  /* 0x000000300000780c */ /* 0x000fc60000764270 */
[----:B------:R3:W-:Y:S01]  /*102f0*/  @P2 STG.E.U16 desc[UR14][R2.64+0x50], R13 ;  /* 0x0000500d02002986 */ /* 0x0007e2000c10150e */
[----:B------:R-:W-:Y:S01]  /*10300*/  ISETP.GT.AND P2, PT, R0, 0x29, P1 ;  /* 0x000000290000780c */ /* 0x000fe20000f44270 */
[----:B------:R-:W-:Y:S02]  /*10310*/  FMUL R6, R248, UR13 ;  /* 0x0000000df8067c20 */ /* 0x000fe40008400000 */
[----:B------:R4:W-:Y:S01]  /*10320*/  @P4 STG.E.U16 desc[UR14][R4.64+0x50], R17 ;  /* 0x0000501104004986 */ /* 0x0009e2000c10150e */
[----:B------:R-:W-:Y:S02]  /*10330*/  ISETP.GT.AND P4, PT, R0, 0x31, P0 ;  /* 0x000000310000780c */ /* 0x000fe40000784270 */
[----:B------:R-:W-:Y:S01]  /*10340*/  F2FP.BF16.F32.PACK_AB R6, RZ, R6 ;  /* 0x00000006ff06723e */ /* 0x000fe200000010ff */
[----:B-1----:R-:W-:Y:S01]  /*10350*/  FMUL R10, R244, UR13 ;  /* 0x0000000df40a7c20 */ /* 0x002fe20008400000 */
[----:B--2---:R-:W-:-:S05]  /*10360*/  FMUL R11, R243, UR13 ;  /* 0x0000000df30b7c20 */ /* 0x004fca0008400000 */
[----:B------:R-:W-:Y:S01]  /*10370*/  @P2 STG.E.U16 desc[UR14][R4.64+0x52], R6 ;  /* 0x0000520604002986 */ /* 0x000fe2000c10150e */
[----:B------:R-:W-:-:S03]  /*10380*/  ISETP.GT.AND P2, PT, R0, 0x31, P1 ;  /* 0x000000310000780c */ /* 0x000fc60000f44270 */
[----:B------:R-:W-:Y:S01]  /*10390*/  @P3 STG.E.U16 desc[UR14][R2.64+0x60], R7 ;  /* 0x0000600702003986 */ /* 0x000fe2000c10150e */
[----:B------:R-:W-:-:S03]  /*103a0*/  ISETP.GT.AND P3, PT, R0, 0x38, P0 ;  /* 0x000000380000780c */ /* 0x000fc60000764270 */
[----:B------:R-:W-:Y:S01]  /*103b0*/  @P4 STG.E.U16 desc[UR14][R2.64+0x62], R8 ;  /* 0x0000620802004986 */ /* 0x000fe2000c10150e */
[C---:B------:R-:W-:Y:S02]  /*103c0*/  ISETP.GT.AND P4, PT, R0.reuse, 0x39, P0 ;  /* 0x000000390000780c */ /* 0x040fe40000784270 */
[----:B------:R-:W-:Y:S02]  /*103d0*/  F2FP.BF16.F32.PACK_AB R10, RZ, R10 ;  /* 0x0000000aff0a723e */ /* 0x000fe400000010ff */
[----:B------:R-:W-:Y:S01]  /*103e0*/  F2FP.BF16.F32.PACK_AB R11, RZ, R11 ;  /* 0x0000000bff0b723e */ /* 0x000fe200000010ff */
[----:B------:R-:W-:Y:S01]  /*103f0*/  @P5 STG.E.U16 desc[UR14][R4.64+0x60], R9 ;  /* 0x0000600904005986 */ /* 0x000fe2000c10150e */
[----:B------:R-:W-:-:S03]  /*10400*/  ISETP.GT.AND P5, PT, R0, 0x38, P1 ;  /* 0x000000380000780c */ /* 0x000fc60000fa4270 */
[----:B------:R-:W-:Y:S01]  /*10410*/  @P2 STG.E.U16 desc[UR14][R4.64+0x62], R10 ;  /* 0x0000620a04002986 */ /* 0x000fe2000c10150e */
[----:B------:R-:W-:Y:S01]  /*10420*/  ISETP.GT.AND P2, PT, R0, 0x39, P1 ;  /* 0x000000390000780c */ /* 0x000fe20000f44270 */
[----:B---3--:R-:W-:Y:S02]  /*10430*/  FMUL R13, R242, UR13 ;  /* 0x0000000df20d7c20 */ /* 0x008fe40008400000 */
[----:B------:R-:W-:Y:S01]  /*10440*/  @P3 STG.E.U16 desc[UR14][R2.64+0x70], R11 ;  /* 0x0000700b02003986 */ /* 0x000fe2000c10150e */
[C---:B------:R-:W-:Y:S01]  /*10450*/  ISETP.GT.AND P3, PT, R0.reuse, 0x40, P0 ;  /* 0x000000400000780c */ /* 0x040fe20000764270 */
[----:B------:R-:W-:Y:S02]  /*10460*/  FMUL R15, R241, UR13 ;  /* 0x0000000df10f7c20 */ /* 0x000fe40008400000 */
[----:B------:R-:W-:Y:S01]  /*10470*/  @P4 STG.E.U16 desc[UR14][R2.64+0x72], R12 ;  /* 0x0000720c02004986 */ /* 0x000fe2000c10150e */
[----:B------:R-:W-:Y:S02]  /*10480*/  ISETP.GT.AND P4, PT, R0, 0x41, P0 ;  /* 0x000000410000780c */ /* 0x000fe40000784270 */
[----:B------:R-:W-:-:S02]  /*10490*/  F2FP.BF16.F32.PACK_AB R13, RZ, R13 ;  /* 0x0000000dff0d723e */ /* 0x000fc400000010ff */
[----:B------:R-:W-:-:S03]  /*104a0*/  F2FP.BF16.F32.PACK_AB R15, RZ, R15 ;  /* 0x0000000fff0f723e */ /* 0x000fc600000010ff */
[----:B------:R-:W-:Y:S01]  /*104b0*/  @P5 STG.E.U16 desc[UR14][R4.64+0x70], R13 ;  /* 0x0000700d04005986 */ /* 0x000fe2000c10150e */
[----:B------:R-:W-:-:S03]  /*104c0*/  ISETP.GT.AND P5, PT, R0, 0x40, P1 ;  /* 0x000000400000780c */ /* 0x000fc60000fa4270 */
[----:B------:R-:W-:Y:S01]  /*104d0*/  @P2 STG.E.U16 desc[UR14][R4.64+0x72], R15 ;  /* 0x0000720f04002986 */ /* 0x000fe2000c10150e */
[----:B------:R-:W-:Y:S01]  /*104e0*/  ISETP.GT.AND P2, PT, R0, 0x41, P1 ;  /* 0x000000410000780c */ /* 0x000fe20000f44270 */
[----:B----4-:R-:W-:Y:S02]  /*104f0*/  FMUL R17, R240, UR13 ;  /* 0x0000000df0117c20 */ /* 0x010fe40008400000 */
[----:B------:R-:W-:Y:S01]  /*10500*/  @P3 STG.E.U16 desc[UR14][R2.64+0x80], R16 ;  /* 0x0000801002003986 */ /* 0x000fe2000c10150e */
[----:B------:R-:W-:-:S03]  /*10510*/  ISETP.GT.AND P3, PT, R0, 0x48, P0 ;  /* 0x000000480000780c */ /* 0x000fc60000764270 */
[----:B------:R-:W-:Y:S01]  /*10520*/  @P4 STG.E.U16 desc[UR14][R2.64+0x82], R18 ;  /* 0x0000821202004986 */ /* 0x000fe2000c10150e */
[----:B------:R-:W-:Y:S02]  /*10530*/  ISETP.GT.AND P4, PT, R0, 0x49, P0 ;  /* 0x000000490000780c */ /* 0x000fe40000784270 */
[----:B------:R-:W-:-:S05]  /*10540*/  F2FP.BF16.F32.PACK_AB R17, RZ, R17 ;  /* 0x00000011ff11723e */ /* 0x000fca00000010ff */
[----:B------:R-:W-:Y:S01]  /*10550*/  @P5 STG.E.U16 desc[UR14][R4.64+0x80], R17 ;  /* 0x0000801104005986 */ /* 0x000fe2000c10150e */
[----:B------:R-:W-:-:S03]  /*10560*/  ISETP.GT.AND P5, PT, R0, 0x48, P1 ;  /* 0x000000480000780c */ /* 0x000fc60000fa4270 */
        /* <DEDUP_REMOVED lines=43> */
[C---:B------:R-:W-:Y:S02]  /*10820*/  ISETP.GT.AND P3, PT, R0.reuse, 0x78, P0 ;  /* 0x000000780000780c */ /* 0x040fe40000764270 */
[C---:B------:R-:W-:Y:S01]  /*10830*/  ISETP.GT.AND P0, PT, R0.reuse, 0x79, P0 ;  /* 0x000000790000780c */ /* 0x040fe20000704270 */
[----:B------:R-:W-:Y:S01]  /*10840*/  @P4 STG.E.U16 desc[UR14][R2.64+0xe2], R233 ;  /* 0x0000e2e902004986 */ /* 0x000fe2000c10150e */
[C---:B------:R-:W-:Y:S02]  /*10850*/  ISETP.GT.AND P4, PT, R0.reuse, 0x78, P1 ;  /* 0x000000780000780c */ /* 0x040fe40000f84270 */
[----:B------:R-:W-:Y:S01]  /*10860*/  ISETP.GT.AND P1, PT, R0, 0x79, P1 ;  /* 0x000000790000780c */ /* 0x000fe20000f24270 */
[----:B------:R-:W-:Y:S01]  /*10870*/  @P5 STG.E.U16 desc[UR14][R4.64+0xe0], R234 ;  /* 0x0000e0ea04005986 */ /* 0x000fe2000c10150e */
[----:B------:R-:W-:-:S03]  /*10880*/  USHF.L.U32 UR10, UR6, 0x1, URZ ;  /* 0x00000001060a7899 */ /* 0x000fc6000800063f */
[----:B------:R-:W-:Y:S04]  /*10890*/  @P2 STG.E.U16 desc[UR14][R4.64+0xe2], R235 ;  /* 0x0000e2eb04002986 */ /* 0x000fe8000c10150e */
[----:B------:R-:W-:Y:S04]  /*108a0*/  @P3 STG.E.U16 desc[UR14][R2.64+0xf0], R236 ;  /* 0x0000f0ec02003986 */ /* 0x000fe8000c10150e */
[----:B------:R-:W-:Y:S01]  /*108b0*/  @P0 STG.E.U16 desc[UR14][R2.64+0xf2], R237 ;  /* 0x0000f2ed02000986 */ /* 0x000fe2000c10150e */
[----:B------:R-:W-:-:S03]  /*108c0*/  ISETP.GT.AND P0, PT, R14, 0x48, PT ;  /* 0x000000480e00780c */ /* 0x000fc60003f04270 */
[----:B------:R-:W-:Y:S01]  /*108d0*/  @P4 STG.E.U16 desc[UR14][R4.64+0xf0], R238 ;  /* 0x0000f0ee04004986 */ /* 0x000fe2000c10150e */
[----:B------:R-:W-:-:S03]  /*108e0*/  USHF.L.U64.HI UR6, UR6, 0x1, UR7 ;  /* 0x0000000106067899 */ /* 0x000fc60008010207 */
[----:B------:R1:W-:Y:S01]  /*108f0*/  @P1 STG.E.U16 desc[UR14][R4.64+0xf2], R239 ;  /* 0x0000f2ef04001986 */ /* 0x0003e2000c10150e */
[----:B------:R-:W-:Y:S02]  /*10900*/  ISETP.GT.AND P1, PT, R14, 0x40, PT ;  /* 0x000000400e00780c */ /* 0x000fe40003f24270 */
[C---:B------:R-:W-:Y:S02]  /*10910*/  ISETP.GT.AND P3, PT, R0.reuse, RZ, P0 ;  /* 0x000000ff0000720c */ /* 0x040fe40000764270 */
[C---:B------:R-:W-:Y:S02]  /*10920*/  ISETP.GT.AND P5, PT, R0.reuse, RZ, P1 ;  /* 0x000000ff0000720c */ /* 0x040fe40000fa4270 */
[----:B------:R-:W-:Y:S02]  /*10930*/  ISETP.GT.AND P4, PT, R0, 0x1, P1 ;  /* 0x000000010000780c */ /* 0x000fe40000f84270 */
[----:B-1----:R-:W-:Y:S02]  /*10940*/  IADD3 R4, P6, R2, UR10, RZ ;  /* 0x0000000a02047c10 */ /* 0x002fe4000ffde0ff */
[----:B------:R-:W-:-:S02]  /*10950*/  ISETP.GT.AND P2, PT, R0, 0x1, P0 ;  /* 0x000000010000780c */ /* 0x000fc40000744270 */
[----:B------:R-:W-:Y:S02]  /*10960*/  IADD3.X R5, R3, UR6, RZ, P6, !PT ;  /* 0x0000000603057c10 */ /* 0x000fe4000b7fe4ff */
[----:B------:R-:W-:Y:S02]  /*10970*/  IADD3 R10, P6, R4, UR9, RZ ;  /* 0x00000009040a7c10 */ /* 0x000fe4000ffde0ff */
[----:B------:R-:W-:Y:S02]  /*10980*/  F2FP.BF16.F32.PACK_AB R152, RZ, R152 ;  /* 0x00000098ff98723e */ /* 0x000fe400000010ff */
[----:B------:R-:W-:Y:S02]  /*10990*/  F2FP.BF16.F32.PACK_AB R153, RZ, R153 ;  /* 0x00000099ff99723e */ /* 0x000fe400000010ff */
[----:B------:R-:W-:Y:S02]  /*109a0*/  F2FP.BF16.F32.PACK_AB R154, RZ, R154 ;  /* 0x0000009aff9a723e */ /* 0x000fe400000010ff */
[----:B------:R-:W-:Y:S01]  /*109b0*/  IADD3.X R11, R5, UR8, RZ, P6, !PT ;  /* 0x00000008050b7c10 */ /* 0x000fe2000b7fe4ff */
[----:B------:R-:W-:Y:S01]  /*109c0*/  FMUL R6, R156, UR13 ;  /* 0x0000000d9c067c20 */ /* 0x000fe20008400000 */
[----:B------:R-:W-:Y:S01]  /*109d0*/  F2FP.BF16.F32.PACK_AB R155, RZ, R155 ;  /* 0x0000009bff9b723e */ /* 0x000fe200000010ff */
[----:B------:R-:W-:Y:S01]  /*109e0*/  @P5 STG.E.U16 desc[UR14][R4.64], R152 ;  /* 0x0000009804005986 */ /* 0x000fe2000c10150e */
[----:B------:R-:W-:-:S03]  /*109f0*/  FMUL R7, R157, UR13 ;  /* 0x0000000d9d077c20 */ /* 0x000fc60008400000 */
[----:B------:R-:W-:Y:S01]  /*10a00*/  @P4 STG.E.U16 desc[UR14][R4.64+0x2], R153 ;  /* 0x0000029904004986 */ /* 0x000fe2000c10150e */
[----:B------:R-:W-:-:S03]  /*10a10*/  ISETP.GT.AND P4, PT, R0, 0x9, P1 ;  /* 0x000000090000780c */ /* 0x000fc60000f84270 */
[----:B------:R-:W-:Y:S01]  /*10a20*/  @P3 STG.E.U16 desc[UR14][R10.64], R154 ;  /* 0x0000009a0a003986 */ /* 0x000fe2000c10150e */
[C---:B------:R-:W-:Y:S01]  /*10a30*/  ISETP.GT.AND P3, PT, R0.reuse, 0x8, P1 ;  /* 0x000000080000780c */ /* 0x040fe20000f64270 */
[----:B------:R-:W-:Y:S01]  /*10a40*/  IMAD.U32 R9, RZ, RZ, UR9 ;  /* 0x00000009ff097e24 */ /* 0x000fe2000f8e00ff */
[----:B------:R-:W-:Y:S01]  /*10a50*/  F2FP.BF16.F32.PACK_AB R6, RZ, R6 ;  /* 0x00000006ff06723e */ /* 0x000fe200000010ff */
[----:B------:R1:W-:Y:S01]  /*10a60*/  @P2 STG.E.U16 desc[UR14][R10.64+0x2], R155 ;  /* 0x0000029b0a002986 */ /* 0x0003e2000c10150e */
[----:B------:R-:W-:Y:S01]  /*10a70*/  ISETP.GT.AND P2, PT, R0, 0x8, P0 ;  /* 0x000000080000780c */ /* 0x000fe20000744270 */
[----:B------:R-:W-:Y:S01]  /*10a80*/  FMUL R8, R158, UR13 ;  /* 0x0000000d9e087c20 */ /* 0x000fe20008400000 */
[----:B------:R-:W-:-:S04]  /*10a90*/  F2FP.BF16.F32.PACK_AB R7, RZ, R7 ;  /* 0x00000007ff07723e */ /* 0x000fc800000010ff */
[----:B------:R-:W-:Y:S02]  /*10aa0*/  F2FP.BF16.F32.PACK_AB R8, RZ, R8 ;  /* 0x00000008ff08723e */ /* 0x000fe400000010ff */
[----:B-1----:R-:W-:Y:S01]  /*10ab0*/  PRMT R10, R6, 0x7610, R10 ;  /* 0x00007610060a7816 */ /* 0x002fe2000000000a */
[----:B------:R-:W-:Y:S01]  /*10ac0*/  IMAD.U32 R11, RZ, RZ, UR8 ;  /* 0x00000008ff0b7e24 */ /* 0x000fe2000f8e00ff */
[----:B------:R-:W-:Y:S02]  /*10ad0*/  IADD3 R6, P5, P6, R9, UR10, R2 ;  /* 0x0000000a09067c10 */ /* 0x000fe4000febe002 */
[----:B------:R-:W-:Y:S02]  /*10ae0*/  PRMT R9, R7, 0x7610, R9 ;  /* 0x0000761007097816 */ /* 0x000fe40000000009 */
[----:B------:R-:W-:Y:S01]  /*10af0*/  IADD3.X R7, R11, UR6, R3, P5, P6 ;  /* 0x000000060b077c10 */ /* 0x000fe2000afec403 */
[----:B------:R-:W-:Y:S01]  /*10b00*/  @P3 STG.E.U16 desc[UR14][R4.64+0x10], R10 ;  /* 0x0000100a04003986 */ /* 0x000fe2000c10150e */
[----:B------:R-:W-:-:S03]  /*10b10*/  ISETP.GT.AND P3, PT, R0, 0x9, P0 ;  /* 0x000000090000780c */ /* 0x000fc60000764270 */
[----:B------:R-:W-:Y:S01]  /*10b20*/  @P4 STG.E.U16 desc[UR14][R4.64+0x12], R9 ;  /* 0x0000120904004986 */ /* 0x000fe2000c10150e */
[C---:B------:R-:W-:Y:S01]  /*10b30*/  ISETP.GT.AND P4, PT, R0.reuse, 0x10, P1 ;  /* 0x000000100000780c */ /* 0x040fe20000f84270 */
[----:B------:R-:W-:Y:S01]  /*10b40*/  FMUL R159, R159, UR13 ;  /* 0x0000000d9f9f7c20 */ /* 0x000fe20008400000 */
[C---:B------:R-:W-:Y:S01]  /*10b50*/  ISETP.GT.AND P5, PT, R0.reuse, 0x11, P1 ;  /* 0x000000110000780c */ /* 0x040fe20000fa4270 */
[----:B------:R-:W-:Y:S01]  /*10b60*/  @P2 STG.E.U16 desc[UR14][R6.64+0x10], R8 ;  /* 0x0000100806002986 */ /* 0x000fe2000c10150e */
[----:B------:R-:W-:Y:S01]  /*10b70*/  ISETP.GT.AND P2, PT, R0, 0x10, P0 ;  /* 0x000000100000780c */ /* 0x000fe20000744270 */
[----:B------:R-:W-:Y:S01]  /*10b80*/  FMUL R160, R160, UR13 ;  /* 0x0000000da0a07c20 */ /* 0x000fe20008400000 */
[----:B------:R-:W-:Y:S01]  /*10b90*/  FMUL R161, R161, UR13 ;  /* 0x0000000da1a17c20 */ /* 0x000fe20008400000 */
[----:B------:R-:W-:Y:S01]  /*10ba0*/  FMUL R162, R162, UR13 ;  /* 0x0000000da2a27c20 */ /* 0x000fe20008400000 */
[----:B------:R-:W-:Y:S02]  /*10bb0*/  F2FP.BF16.F32.PACK_AB R159, RZ, R159 ;  /* 0x0000009fff9f723e */ /* 0x000fe400000010ff */
[----:B------:R-:W-:-:S02]  /*10bc0*/  F2FP.BF16.F32.PACK_AB R160, RZ, R160 ;  /* 0x000000a0ffa0723e */ /* 0x000fc400000010ff */
[----:B------:R-:W-:Y:S02]  /*10bd0*/  F2FP.BF16.F32.PACK_AB R161, RZ, R161 ;  /* 0x000000a1ffa1723e */ /* 0x000fe400000010ff */
[----:B------:R-:W-:Y:S01]  /*10be0*/  F2FP.BF16.F32.PACK_AB R162, RZ, R162 ;  /* 0x000000a2ffa2723e */ /* 0x000fe200000010ff */
[----:B------:R-:W-:Y:S01]  /*10bf0*/  @P3 STG.E.U16 desc[UR14][R6.64+0x12], R159 ;  /* 0x0000129f06003986 */ /* 0x000fe2000c10150e */
[----:B------:R-:W-:-:S03]  /*10c00*/  ISETP.GT.AND P3, PT, R0, 0x11, P0 ;  /* 0x000000110000780c */ /* 0x000fc60000764270 */
[----:B------:R-:W-:Y:S01]  /*10c10*/  @P4 STG.E.U16 desc[UR14][R4.64+0x20], R160 ;  /* 0x000020a004004986 */ /* 0x000fe2000c10150e */
[C---:B------:R-:W-:Y:S01]  /*10c20*/  ISETP.GT.AND P4, PT, R0.reuse, 0x18, P1 ;  /* 0x000000180000780c */ /* 0x040fe20000f84270 */
[----:B------:R-:W-:Y:S02]  /*10c30*/  FMUL R163, R163, UR13 ;  /* 0x0000000da3a37c20 */ /* 0x000fe40008400000 */
[----:B------:R-:W-:Y:S01]  /*10c40*/  @P5 STG.E.U16 desc[UR14][R4.64+0x22], R161 ;  /* 0x000022a104005986 */ /* 0x000fe2000c10150e */
[----:B------:R-:W-:Y:S01]  /*10c50*/  ISETP.GT.AND P5, PT, R0, 0x19, P1 ;  /* 0x000000190000780c */ /* 0x000fe20000fa4270 */
[----:B------:R-:W-:Y:S02]  /*10c60*/  FMUL R164, R164, UR13 ;  /* 0x0000000da4a47c20 */ /* 0x000fe40008400000 */
[----:B------:R-:W-:Y:S01]  /*10c70*/  @P2 STG.E.U16 desc[UR14][R6.64+0x20], R162 ;  /* 0x000020a206002986 */ /* 0x000fe2000c10150e */
[----:B------:R-:W-:Y:S01]  /*10c80*/  ISETP.GT.AND P2, PT, R0, 0x18, P0 ;  /* 0x000000180000780c */ /* 0x000fe20000744270 */
[----:B------:R-:W-:Y:S01]  /*10c90*/  FMUL R165, R165, UR13 ;  /* 0x0000000da5a57c20 */ /* 0x000fe20008400000 */
[----:B------:R-:W-:Y:S01]  /*10ca0*/  FMUL R166, R166, UR13 ;  /* 0x0000000da6a67c20 */ /* 0x000fe20008400000 */
[----:B------:R-:W-:-:S02]  /*10cb0*/  F2FP.BF16.F32.PACK_AB R163, RZ, R163 ;  /* 0x000000a3ffa3723e */ /* 0x000fc400000010ff */
[----:B------:R-:W-:Y:S02]  /*10cc0*/  F2FP.BF16.F32.PACK_AB R164, RZ, R164 ;  /* 0x000000a4ffa4723e */ /* 0x000fe400000010ff */
        /* <DEDUP_REMOVED lines=181> */
[C---:B------:R-:W-:Y:S02]  /*11820*/  ISETP.GT.AND P4, PT, R0.reuse, 0x71, P0 ;  /* 0x000000710000780c */ /* 0x040fe40000784270 */
[----:B------:R-:W-:Y:S01]  /*11830*/  ISETP.GT.AND P1, PT, R0, 0x79, P1 ;  /* 0x000000790000780c */ /* 0x000fe20000f24270 */
[----:B------:R-:W-:Y:S01]  /*11840*/  @P5 STG.E.U16 desc[UR14][R4.64+0xe2], R209 ;  /* 0x0000e2d104005986 */ /* 0x000fe2000c10150e */
[----:B------:R-:W-:-:S03]  /*11850*/  FMUL R211, R211, UR13 ;  /* 0x0000000dd3d37c20 */ /* 0x000fc60008400000 */
[----:B------:R-:W-:Y:S01]  /*11860*/  @P2 STG.E.U16 desc[UR14][R6.64+0xe0], R210 ;  /* 0x0000e0d206002986 */ /* 0x000fe2000c10150e */
[----:B------:R-:W-:Y:S01]  /*11870*/  ISETP.GT.AND P2, PT, R0, 0x78, P0 ;  /* 0x000000780000780c */ /* 0x000fe20000744270 */
[----:B------:R-:W-:Y:S01]  /*11880*/  FMUL R212, R212, UR13 ;  /* 0x0000000dd4d47c20 */ /* 0x000fe20008400000 */
[----:B------:R-:W-:Y:S01]  /*11890*/  FMUL R213, R213, UR13 ;  /* 0x0000000dd5d57c20 */ /* 0x000fe20008400000 */
[----:B------:R-:W-:Y:S02]  /*118a0*/  F2FP.BF16.F32.PACK_AB R211, RZ, R211 ;  /* 0x000000d3ffd3723e */ /* 0x000fe400000010ff */
[----:B------:R-:W-:Y:S01]  /*118b0*/  ISETP.GT.AND P0, PT, R0, 0x79, P0 ;  /* 0x000000790000780c */ /* 0x000fe20000704270 */
[----:B------:R-:W-:Y:S01]  /*118c0*/  FMUL R214, R214, UR13 ;  /* 0x0000000dd6d67c20 */ /* 0x000fe20008400000 */
[----:B------:R-:W-:Y:S02]  /*118d0*/  F2FP.BF16.F32.PACK_AB R212, RZ, R212 ;  /* 0x000000d4ffd4723e */ /* 0x000fe400000010ff */
[----:B------:R-:W-:Y:S01]  /*118e0*/  F2FP.BF16.F32.PACK_AB R213, RZ, R213 ;  /* 0x000000d5ffd5723e */ /* 0x000fe200000010ff */
[----:B------:R-:W-:Y:S01]  /*118f0*/  @P4 STG.E.U16 desc[UR14][R6.64+0xe2], R211 ;  /* 0x0000e2d306004986 */ /* 0x000fe2000c10150e */
[----:B------:R-:W-:Y:S01]  /*11900*/  F2FP.BF16.F32.PACK_AB R214, RZ, R214 ;  /* 0x000000d6ffd6723e */ /* 0x000fe200000010ff */
[----:B------:R-:W-:-:S02]  /*11910*/  USHF.L.U32 UR7, UR18, 0x8, URZ ;  /* 0x0000000812077899 */ /* 0x000fc4000800063f */
[----:B------:R-:W-:Y:S04]  /*11920*/  @P3 STG.E.U16 desc[UR14][R4.64+0xf0], R212 ;  /* 0x0000f0d404003986 */ /* 0x000fe8000c10150e */
[----:B------:R1:W-:Y:S01]  /*11930*/  @P1 STG.E.U16 desc[UR14][R4.64+0xf2], R213 ;  /* 0x0000f2d504001986 */ /* 0x0003e2000c10150e */
[----:B------:R-:W-:Y:S01]  /*11940*/  FMUL R215, R215, UR13 ;  /* 0x0000000dd7d77c20 */ /* 0x000fe20008400000 */
[----:B------:R-:W-:Y:S01]  /*11950*/  USHF.L.U64.HI UR6, UR18, 0x8, UR19 ;  /* 0x0000000812067899 */ /* 0x000fe20008010213 */
[----:B-1----:R-:W-:Y:S02]  /*11960*/  @P2 IMAD.MOV.U32 R4, RZ, RZ, R6 ;  /* 0x000000ffff042224 */ /* 0x002fe400078e0006 */
[----:B------:R-:W-:Y:S01]  /*11970*/  @P2 IMAD.MOV.U32 R5, RZ, RZ, R7 ;  /* 0x000000ffff052224 */ /* 0x000fe200078e0007 */
[----:B------:R-:W-:-:S04]  /*11980*/  F2FP.BF16.F32.PACK_AB R215, RZ, R215 ;  /* 0x000000d7ffd7723e */ /* 0x000fc800000010ff */
[----:B------:R1:W-:Y:S01]  /*11990*/  @P2 STG.E.U16 desc[UR14][R4.64+0xf0], R214 ;  /* 0x0000f0d604002986 */ /* 0x0003e2000c10150e */
[C---:B------:R-:W-:Y:S01]  /*119a0*/  ISETP.GT.AND P3, PT, R14.reuse, 0x80, PT ;  /* 0x000000800e00780c */ /* 0x040fe20003f64270 */
[----:B------:R-:W-:Y:S01]  /*119b0*/  IMAD.U32 R9, RZ, RZ, UR6 ;  /* 0x00000006ff097e24 */ /* 0x000fe2000f8e00ff */
[----:B------:R-:W-:Y:S01]  /*119c0*/  ISETP.GT.AND P1, PT, R14, 0x88, PT ;  /* 0x000000880e00780c */ /* 0x000fe20003f24270 */
[----:B-1----:R-:W-:Y:S02]  /*119d0*/  @P0 IMAD.MOV.U32 R5, RZ, RZ, R7 ;  /* 0x000000ffff050224 */ /* 0x002fe400078e0007 */
[----:B------:R-:W-:Y:S02]  /*119e0*/  IMAD.U32 R7, RZ, RZ, UR7 ;  /* 0x00000007ff077e24 */ /* 0x000fe4000f8e00ff */
[----:B------:R-:W-:-:S03]  /*119f0*/  @P0 IMAD.MOV.U32 R4, RZ, RZ, R6 ;  /* 0x000000ffff040224 */ /* 0x000fc600078e0006 */
[----:B------:R-:W-:Y:S02]  /*11a00*/  IADD3 R6, P5, P6, R2, UR9, R7 ;  /* 0x0000000902067c10 */ /* 0x000fe4000febe007 */
[----:B------:R1:W-:Y:S01]  /*11a10*/  @P0 STG.E.U16 desc[UR14][R4.64+0xf2], R215 ;  /* 0x0000f2d704000986 */ /* 0x0003e2000c10150e */
[C---:B------:R-:W-:Y:S02]  /*11a20*/  ISETP.GT.AND P0, PT, R0.reuse, RZ, P3 ;  /* 0x000000ff0000720c */ /* 0x040fe40001f04270 */
[----:B------:R-:W-:Y:S02]  /*11a30*/  ISETP.GT.AND P2, PT, R0, 0x1, P3 ;  /* 0x000000010000780c */ /* 0x000fe40001f44270 */
[----:B------:R-:W-:Y:S01]  /*11a40*/  IADD3.X R7, R3, UR8, R9, P5, P6 ;  /* 0x0000000803077c10 */ /* 0x000fe2000afec409 */
[----:B------:R-:W-:Y:S01]  /*11a50*/  FMUL R88, R88, UR13 ;  /* 0x0000000d58587c20 */ /* 0x000fe20008400000 */
[----:B------:R-:W-:Y:S01]  /*11a60*/  ISETP.GT.AND P5, PT, R0, RZ, P1 ;  /* 0x000000ff0000720c */ /* 0x000fe20000fa4270 */
[----:B------:R-:W-:Y:S01]  /*11a70*/  FMUL R89, R89, UR13 ;  /* 0x0000000d59597c20 */ /* 0x000fe20008400000 */
[----:B-1----:R-:W-:Y:S01]  /*11a80*/  IADD3 R4, P4, R2, UR7, RZ ;  /* 0x0000000702047c10 */ /* 0x002fe2000ff9e0ff */
[----:B------:R-:W-:-:S03]  /*11a90*/  FMUL R90, R90, UR13 ;  /* 0x0000000d5a5a7c20 */ /* 0x000fc60008400000 */
[----:B------:R-:W-:Y:S02]  /*11aa0*/  IADD3.X R5, R3, UR6, RZ, P4, !PT ;  /* 0x0000000603057c10 */ /* 0x000fe4000a7fe4ff */
[----:B------:R-:W-:Y:S02]  /*11ab0*/  IADD3 R8, P4, R4, UR9, RZ ;  /* 0x0000000904087c10 */ /* 0x000fe4000ff9e0ff */
[----:B------:R-:W-:Y:S02]  /*11ac0*/  F2FP.BF16.F32.PACK_AB R88, RZ, R88 ;  /* 0x00000058ff58723e */ /* 0x000fe400000010ff */
[----:B------:R-:W-:Y:S02]  /*11ad0*/  F2FP.BF16.F32.PACK_AB R89, RZ, R89 ;  /* 0x00000059ff59723e */ /* 0x000fe400000010ff */
[----:B------:R-:W-:Y:S02]  /*11ae0*/  F2FP.BF16.F32.PACK_AB R90, RZ, R90 ;  /* 0x0000005aff5a723e */ /* 0x000fe400000010ff */
[----:B------:R-:W-:Y:S01]  /*11af0*/  IADD3.X R9, R5, UR8, RZ, P4, !PT ;  /* 0x0000000805097c10 */ /* 0x000fe2000a7fe4ff */
[----:B------:R-:W-:Y:S01]  /*11b00*/  @P0 STG.E.U16 desc[UR14][R4.64], R88 ;  /* 0x0000005804000986 */ /* 0x000fe2000c10150e */
[----:B------:R-:W-:-:S02]  /*11b10*/  ISETP.GT.AND P0, PT, R0, 0x1, P1 ;  /* 0x000000010000780c */ /* 0x000fc40000f04270 */
[C---:B------:R-:W-:Y:S01]  /*11b20*/  ISETP.GT.AND P4, PT, R0.reuse, 0x9, P3 ;  /* 0x000000090000780c */ /* 0x040fe20001f84270 */
[----:B------:R-:W-:Y:S01]  /*11b30*/  @P2 STG.E.U16 desc[UR14][R4.64+0x2], R89 ;  /* 0x0000025904002986 */ /* 0x000fe2000c10150e */
[C---:B------:R-:W-:Y:S01]  /*11b40*/  ISETP.GT.AND P2, PT, R0.reuse, 0x8, P3 ;  /* 0x000000080000780c */ /* 0x040fe20001f44270 */
[----:B------:R-:W-:Y:S02]  /*11b50*/  FMUL R91, R91, UR13 ;  /* 0x0000000d5b5b7c20 */ /* 0x000fe40008400000 */
[----:B------:R-:W-:Y:S01]  /*11b60*/  @P5 STG.E.U16 desc[UR14][R8.64], R90 ;  /* 0x0000005a08005986 */ /* 0x000fe2000c10150e */
[----:B------:R-:W-:Y:S01]  /*11b70*/  ISETP.GT.AND P5, PT, R0, 0x8, P1 ;  /* 0x000000080000780c */ /* 0x000fe20000fa4270 */
[----:B------:R-:W-:Y:S01]  /*11b80*/  FMUL R92, R92, UR13 ;  /* 0x0000000d5c5c7c20 */ /* 0x000fe20008400000 */
[----:B------:R-:W-:Y:S01]  /*11b90*/  FMUL R93, R93, UR13 ;  /* 0x0000000d5d5d7c20 */ /* 0x000fe20008400000 */
[----:B------:R-:W-:Y:S01]  /*11ba0*/  FMUL R94, R94, UR13 ;  /* 0x0000000d5e5e7c20 */ /* 0x000fe20008400000 */
[----:B------:R-:W-:-:S02]  /*11bb0*/  F2FP.BF16.F32.PACK_AB R91, RZ, R91 ;  /* 0x0000005bff5b723e */ /* 0x000fc400000010ff */
[----:B------:R-:W-:Y:S02]  /*11bc0*/  F2FP.BF16.F32.PACK_AB R92, RZ, R92 ;  /* 0x0000005cff5c723e */ /* 0x000fe400000010ff */
[----:B------:R-:W-:Y:S02]  /*11bd0*/  F2FP.BF16.F32.PACK_AB R93, RZ, R93 ;  /* 0x0000005dff5d723e */ /* 0x000fe400000010ff */
[----:B------:R-:W-:Y:S01]  /*11be0*/  F2FP.BF16.F32.PACK_AB R94, RZ, R94 ;  /* 0x0000005eff5e723e */ /* 0x000fe200000010ff */
[----:B------:R1:W-:Y:S01]  /*11bf0*/  @P0 STG.E.U16 desc[UR14][R8.64+0x2], R91 ;  /* 0x0000025b08000986 */ /* 0x0003e2000c10150e */
[----:B------:R-:W-:-:S03]  /*11c00*/  ISETP.GT.AND P0, PT, R0, 0x9, P1 ;  /* 0x000000090000780c */ /* 0x000fc60000f04270 */
[----:B------:R-:W-:Y:S01]  /*11c10*/  @P2 STG.E.U16 desc[UR14][R4.64+0x10], R92 ;  /* 0x0000105c04002986 */ /* 0x000fe2000c10150e */
[----:B------:R-:W-:-:S03]  /*11c20*/  ISETP.GT.AND P2, PT, R0, 0x10, P3 ;  /* 0x000000100000780c */ /* 0x000fc60001f44270 */
        /* <DEDUP_REMOVED lines=140> */
[----:B------:R-:W-:Y:S04]  /*124f0*/  @P0 STG.E.U16 desc[UR14][R6.64+0x92], R127 ;  /* 0x0000927f06000986 */ /* 0x000fe8000c10150e */
[----:B------:R-:W-:Y:S01]  /*12500*/  @P2 STG.E.U16 desc[UR14][R4.64+0xa0], R128 ;  /* 0x0000a08004002986 */ /* 0x000fe2000c10150e */
[----:B------:R-:W-:-:S03]  /*12510*/  ISETP.GT.AND P2, PT, R0, 0x51, P1 ;  /* 0x000000510000780c */ /* 0x000fc60000f44270 */
[----:B------:R-:W-:Y:S01]  /*12520*/  @P4 STG.E.U16 desc[UR14][R4.64+0xa2], R129 ;  /* 0x0000a28104004986 */ /* 0x000fe2000c10150e */
[----:B------:R-:W-:-:S03]  /*12530*/  FMUL R131, R131, UR13 ;  /* 0x0000000d83837c20 */ /* 0x000fc60008400000 */
[----:B------:R-:W-:Y:S01]  /*12540*/  @P5 STG.E.U16 desc[UR14][R6.64+0xa0], R130 ;  /* 0x0000a08206005986 */ /* 0x000fe2000c10150e */
[----:B------:R-:W-:Y:S01]  /*12550*/  ISETP.GT.AND P5, PT, R0, 0x59, P3 ;  /* 0x000000590000780c */ /* 0x000fe20001fa4270 */
[----:B------:R-:W-:Y:S01]  /*12560*/  FMUL R133, R133, UR13 ;  /* 0x0000000d85857c20 */ /* 0x000fe20008400000 */
[----:B------:R-:W-:-:S04]  /*12570*/  F2FP.BF16.F32.PACK_AB R131, RZ, R131 ;  /* 0x00000083ff83723e */ /* 0x000fc800000010ff */
[----:B------:R-:W-:Y:S01]  /*12580*/  F2FP.BF16.F32.PACK_AB R133, RZ, R133 ;  /* 0x00000085ff85723e */ /* 0x000fe200000010ff */
[----:B------:R-:W-:Y:S01]  /*12590*/  @P2 STG.E.U16 desc[UR14][R6.64+0xa2], R131 ;  /* 0x0000a28306002986 */ /* 0x000fe2000c10150e */
[C---:B------:R-:W-:Y:S02]  /*125a0*/  ISETP.GT.AND P4, PT, R0.reuse, 0x58, P3 ;  /* 0x000000580000780c */ /* 0x040fe40001f84270 */
[----:B------:R-:W-:Y:S01]  /*125b0*/  ISETP.GT.AND P0, PT, R0, 0x58, P1 ;  /* 0x000000580000780c */ /* 0x000fe20000f04270 */
[----:B------:R-:W-:Y:S01]  /*125c0*/  FMUL R132, R132, UR13 ;  /* 0x0000000d84847c20 */ /* 0x000fe20008400000 */
[C---:B------:R-:W-:Y:S01]  /*125d0*/  ISETP.GT.AND P2, PT, R0.reuse, 0x59, P1 ;  /* 0x000000590000780c */ /* 0x040fe20000f44270 */
[----:B------:R-:W-:Y:S01]  /*125e0*/  @P5 STG.E.U16 desc[UR14][R4.64+0xb2], R133 ;  /* 0x0000b28504005986 */ /* 0x000fe2000c10150e */
[----:B------:R-:W-:Y:S01]  /*125f0*/  ISETP.GT.AND P5, PT, R0, 0x60, P3 ;  /* 0x000000600000780c */ /* 0x000fe20001fa4270 */
[----:B------:R-:W-:Y:S01]  /*12600*/  FMUL R134, R134, UR13 ;  /* 0x0000000d86867c20 */ /* 0x000fe20008400000 */
        /* <DEDUP_REMOVED lines=8> */
[----:B------:R-:W-:Y:S01]  /*12690*/  @P4 STG.E.U16 desc[UR14][R4.64+0xb0], R132 ;  /* 0x0000b08404004986 */ /* 0x000fe2000c10150e */
[----:B------:R-:W-:-:S03]  /*126a0*/  F2FP.BF16.F32.PACK_AB R137, RZ, R137 ;  /* 0x00000089ff89723e */ /* 0x000fc600000010ff */
[----:B------:R-:W-:Y:S01]  /*126b0*/  @P0 STG.E.U16 desc[UR14][R6.64+0xb0], R134 ;  /* 0x0000b08606000986 */ /* 0x000fe2000c10150e */
[----:B------:R-:W-:-:S03]  /*126c0*/  ISETP.GT.AND P4, PT, R0, 0x60, P1 ;  /* 0x000000600000780c */ /* 0x000fc60000f84270 */
[----:B------:R-:W-:Y:S01]  /*126d0*/  @P2 STG.E.U16 desc[UR14][R6.64+0xb2], R135 ;  /* 0x0000b28706002986 */ /* 0x000fe2000c10150e */
[----:B------:R-:W-:-:S03]  /*126e0*/  FMUL R138, R138, UR13 ;  /* 0x0000000d8a8a7c20 */ /* 0x000fc60008400000 */
[----:B------:R-:W-:Y:S01]  /*126f0*/  @P5 STG.E.U16 desc[UR14][R4.64+0xc0], R136 ;  /* 0x0000c08804005986 */ /* 0x000fe2000c10150e */
[----:B------:R-:W-:-:S03]  /*12700*/  ISETP.GT.AND P5, PT, R0, 0x61, P1 ;  /* 0x000000610000780c */ /* 0x000fc60000fa4270 */
[----:B------:R-:W-:Y:S01]  /*12710*/  @P6 STG.E.U16 desc[UR14][R4.64+0xc2], R137 ;  /* 0x0000c28904006986 */ /* 0x000fe2000c10150e */
[----:B------:R-:W-:Y:S01]  /*12720*/  ISETP.GT.AND P6, PT, R0, 0x68, P3 ;  /* 0x000000680000780c */ /* 0x000fe20001fc4270 */
[----:B------:R-:W-:Y:S01]  /*12730*/  FMUL R139, R139, UR13 ;  /* 0x0000000d8b8b7c20 */ /* 0x000fe20008400000 */
[----:B------:R-:W-:Y:S01]  /*12740*/  FMUL R140, R140, UR13 ;  /* 0x0000000d8c8c7c20 */ /* 0x000fe20008400000 */
[----:B------:R-:W-:-:S03]  /*12750*/  F2FP.BF16.F32.PACK_AB R138, RZ, R138 ;  /* 0x0000008aff8a723e */ /* 0x000fc600000010ff */
        /* <DEDUP_REMOVED lines=11> */
[----:B------:R-:W-:-:S03]  /*12810*/  F2FP.BF16.F32.PACK_AB R141, RZ, R141 ;  /* 0x0000008dff8d723e */ /* 0x000fc600000010ff */
[----:B------:R-:W-:Y:S02]  /*12820*/  F2FP.BF16.F32.PACK_AB R142, RZ, R142 ;  /* 0x0000008eff8e723e */ /* 0x000fe400000010ff */
[----:B------:R-:W-:Y:S01]  /*12830*/  F2FP.BF16.F32.PACK_AB R143, RZ, R143 ;  /* 0x0000008fff8f723e */ /* 0x000fe200000010ff */
[----:B------:R-:W-:Y:S04]  /*12840*/  @P4 STG.E.U16 desc[UR14][R4.64+0xd2], R141 ;  /* 0x0000d28d04004986 */ /* 0x000fe8000c10150e */
[----:B------:R-:W-:Y:S01]  /*12850*/  @P5 STG.E.U16 desc[UR14][R6.64+0xd0], R142 ;  /* 0x0000d08e06005986 */ /* 0x000fe2000c10150e */
[----:B------:R-:W-:-:S03]  /*12860*/  ISETP.GT.AND P5, PT, R0, 0x70, P3 ;  /* 0x000000700000780c */ /* 0x000fc60001fa4270 */
[----:B------:R-:W-:Y:S01]  /*12870*/  @P6 STG.E.U16 desc[UR14][R6.64+0xd2], R143 ;  /* 0x0000d28f06006986 */ /* 0x000fe2000c10150e */
[----:B------:R-:W-:Y:S01]  /*12880*/  ISETP.GT.AND P6, PT, R0, 0x71, P3 ;  /* 0x000000710000780c */ /* 0x000fe20001fc4270 */
[----:B------:R-:W-:Y:S01]  /*12890*/  FMUL R144, R144, UR13 ;  /* 0x0000000d90907c20 */ /* 0x000fe20008400000 */
[----:B------:R-:W-:Y:S01]  /*128a0*/  FMUL R145, R145, UR13 ;  /* 0x0000000d91917c20 */ /* 0x000fe20008400000 */
[----:B------:R-:W-:-:S03]  /*128b0*/  ISETP.GT.AND P4, PT, R0, 0x70, P1 ;  /* 0x000000700000780c */ /* 0x000fc60000f84270 */
[----:B------:R-:W-:Y:S02]  /*128c0*/  F2FP.BF16.F32.PACK_AB R144, RZ, R144 ;  /* 0x00000090ff90723e */ /* 0x000fe400000010ff */
[----:B------:R-:W-:Y:S01]  /*128d0*/  F2FP.BF16.F32.PACK_AB R145, RZ, R145 ;  /* 0x00000091ff91723e */ /* 0x000fe200000010ff */
[----:B------:R-:W-:Y:S02]  /*128e0*/  FMUL R146, R146, UR13 ;  /* 0x0000000d92927c20 */ /* 0x000fe40008400000 */
[----:B------:R-:W-:Y:S01]  /*128f0*/  @P5 STG.E.U16 desc[UR14][R4.64+0xe0], R144 ;  /* 0x0000e09004005986 */ /* 0x000fe2000c10150e */
[----:B------:R-:W-:-:S03]  /*12900*/  ISETP.GT.AND P5, PT, R0, 0x71, P1 ;  /* 0x000000710000780c */ /* 0x000fc60000fa4270 */
[----:B------:R-:W-:Y:S01]  /*12910*/  @P6 STG.E.U16 desc[UR14][R4.64+0xe2], R145 ;  /* 0x0000e29104006986 */ /* 0x000fe2000c10150e */
[C---:B------:R-:W-:Y:S02]  /*12920*/  ISETP.GT.AND P6, PT, R0.reuse, 0x78, P3 ;  /* 0x000000780000780c */ /* 0x040fe40001fc4270 */
[----:B------:R-:W-:Y:S01]  /*12930*/  ISETP.GT.AND P3, PT, R0, 0x79, P3 ;  /* 0x000000790000780c */ /* 0x000fe20001f64270 */
[----:B------:R-:W-:Y:S01]  /*12940*/  FMUL R147, R147, UR13 ;  /* 0x0000000d93937c20 */ /* 0x000fe20008400000 */
[----:B------:R-:W-:Y:S01]  /*12950*/  F2FP.BF16.F32.PACK_AB R146, RZ, R146 ;  /* 0x00000092ff92723e */ /* 0x000fe200000010ff */
[----:B------:R-:W-:Y:S01]  /*12960*/  FMUL R149, R149, UR13 ;  /* 0x0000000d95957c20 */ /* 0x000fe20008400000 */
[----:B------:R-:W-:Y:S02]  /*12970*/  FMUL R148, R148, UR13 ;  /* 0x0000000d94947c20 */ /* 0x000fe40008400000 */
[----:B------:R-:W-:Y:S01]  /*12980*/  F2FP.BF16.F32.PACK_AB R147, RZ, R147 ;  /* 0x00000093ff93723e */ /* 0x000fe200000010ff */
[----:B------:R-:W-:Y:S01]  /*12990*/  @P4 STG.E.U16 desc[UR14][R6.64+0xe0], R146 ;  /* 0x0000e09206004986 */ /* 0x000fe2000c10150e */
[----:B------:R-:W-:-:S02]  /*129a0*/  ISETP.GT.AND P4, PT, R0, 0x78, P1 ;  /* 0x000000780000780c */ /* 0x000fc40000f84270 */
[----:B------:R-:W-:Y:S02]  /*129b0*/  F2FP.BF16.F32.PACK_AB R149, RZ, R149 ;  /* 0x00000095ff95723e */ /* 0x000fe400000010ff */
[----:B------:R-:W-:Y:S01]  /*129c0*/  ISETP.GT.AND P2, PT, R14, 0xc0, PT ;  /* 0x000000c00e00780c */ /* 0x000fe20003f44270 */
[----:B------:R-:W-:Y:S01]  /*129d0*/  @P5 STG.E.U16 desc[UR14][R6.64+0xe2], R147 ;  /* 0x0000e29306005986 */ /* 0x000fe2000c10150e */
[----:B-1----:R-:W-:Y:S01]  /*129e0*/  IMAD.U32 R9, RZ, RZ, UR18 ;  /* 0x00000012ff097e24 */ /* 0x002fe2000f8e00ff */
[----:B------:R-:W-:Y:S02]  /*129f0*/  ISETP.GT.AND P1, PT, R0, 0x79, P1 ;  /* 0x000000790000780c */ /* 0x000fe40000f24270 */
[----:B------:R-:W-:Y:S01]  /*12a00*/  @P3 STG.E.U16 desc[UR14][R4.64+0xf2], R149 ;  /* 0x0000f29504003986 */ /* 0x000fe2000c10150e */
[----:B------:R-:W-:Y:S01]  /*12a10*/  F2FP.BF16.F32.PACK_AB R148, RZ, R148 ;  /* 0x00000094ff94723e */ /* 0x000fe200000010ff */
[----:B------:R-:W-:Y:S01]  /*12a20*/  FMUL R150, R150, UR13 ;  /* 0x0000000d96967c20 */ /* 0x000fe20008400000 */
[----:B------:R-:W-:Y:S01]  /*12a30*/  ISETP.GT.AND P3, PT, R0, RZ, P2 ;  /* 0x000000ff0000720c */ /* 0x000fe20001764270 */
[----:B------:R-:W-:Y:S01]  /*12a40*/  FMUL R151, R151, UR13 ;  /* 0x0000000d97977c20 */ /* 0x000fe20008400000 */
[----:B------:R-:W-:Y:S01]  /*12a50*/  UIMAD UR6, UR19, 0x180, URZ ;  /* 0x00000180130678a4 */ /* 0x000fe2000f8e023f */
[----:B------:R-:W-:Y:S01]  /*12a60*/  FMUL R24, R24, UR13 ;  /* 0x0000000d18187c20 */ /* 0x000fe20008400000 */
[----:B------:R-:W-:Y:S01]  /*12a70*/  IMAD.WIDE.U32 R2, R9, 0x180, R2 ;  /* 0x0000018009027825 */ /* 0x000fe200078e0002 */
[----:B------:R1:W-:Y:S01]  /*12a80*/  @P6 STG.E.U16 desc[UR14][R4.64+0xf0], R148 ;  /* 0x0000f09404006986 */ /* 0x0003e2000c10150e */
[----:B------:R-:W-:-:S02]  /*12a90*/  F2FP.BF16.F32.PACK_AB R150, RZ, R150 ;  /* 0x00000096ff96723e */ /* 0x000fc400000010ff */
[----:B------:R-:W-:Y:S02]  /*12aa0*/  F2FP.BF16.F32.PACK_AB R151, RZ, R151 ;  /* 0x00000097ff97723e */ /* 0x000fe400000010ff */
[----:B------:R-:W-:Y:S02]  /*12ab0*/  ISETP.GT.AND P5, PT, R0, 0x1, P2 ;  /* 0x000000010000780c */ /* 0x000fe400017a4270 */
[----:B------:R-:W-:Y:S02]  /*12ac0*/  F2FP.BF16.F32.PACK_AB R24, RZ, R24 ;  /* 0x00000018ff18723e */ /* 0x000fe400000010ff */
[----:B------:R-:W-:Y:S01]  /*12ad0*/  IADD3 R3, R3, UR6, RZ ;  /* 0x0000000603037c10 */ /* 0x000fe2000fffe0ff */
[----:B-1----:R-:W-:Y:S02]  /*12ae0*/  @P4 IMAD.MOV.U32 R4, RZ, RZ, R6 ;  /* 0x000000ffff044224 */ /* 0x002fe400078e0006 */
[----:B------:R-:W-:Y:S01]  /*12af0*/  @P4 IMAD.MOV.U32 R5, RZ, RZ, R7 ;  /* 0x000000ffff054224 */ /* 0x000fe200078e0007 */
[----:B------:R-:W-:Y:S01]  /*12b00*/  ISETP.GT.AND P0, PT, R14, 0xc8, PT ;  /* 0x000000c80e00780c */ /* 0x000fe20003f04270 */
[----:B------:R-:W-:-:S03]  /*12b10*/  FMUL R25, R25, UR13 ;  /* 0x0000000d19197c20 */ /* 0x000fc60008400000 */
[----:B------:R1:W-:Y:S04]  /*12b20*/  @P4 STG.E.U16 desc[UR14][R4.64+0xf0], R150 ;  /* 0x0000f09604004986 */ /* 0x0003e8000c10150e */
[----:B------:R2:W-:Y:S01]  /*12b30*/  @P1 STG.E.U16 desc[UR14][R6.64+0xf2], R151 ;  /* 0x0000f29706001986 */ /* 0x0005e2000c10150e */
[----:B------:R-:W-:-:S03]  /*12b40*/  F2FP.BF16.F32.PACK_AB R25, RZ, R25 ;  /* 0x00000019ff19723e */ /* 0x000fc600000010ff */
[----:B------:R-:W-:Y:S01]  /*12b50*/  @P3 STG.E.U16 desc[UR14][R2.64], R24 ;  /* 0x0000001802003986 */ /* 0x000fe2000c10150e */
[----:B------:R-:W-:Y:S01]  /*12b60*/  ISETP.GT.AND P3, PT, R0, RZ, P0 ;  /* 0x000000ff0000720c */ /* 0x000fe20000764270 */
[----:B------:R-:W-:Y:S01]  /*12b70*/  FMUL R26, R26, UR13 ;  /* 0x0000000d1a1a7c20 */ /* 0x000fe20008400000 */
[----:B-1----:R-:W-:Y:S01]  /*12b80*/  IADD3 R4, P1, R2, UR9, RZ ;  /* 0x0000000902047c10 */ /* 0x002fe2000ff3e0ff */
[----:B------:R-:W-:Y:S01]  /*12b90*/  @P5 STG.E.U16 desc[UR14][R2.64+0x2], R25 ;  /* 0x0000021902005986 */ /* 0x000fe2000c10150e */
[C---:B------:R-:W-:Y:S02]  /*12ba0*/  ISETP.GT.AND P6, PT, R0.reuse, 0x1, P0 ;  /* 0x000000010000780c */ /* 0x040fe400007c4270 */
[----:B------:R-:W-:Y:S01]  /*12bb0*/  ISETP.GT.AND P5, PT, R0, 0x8, P2 ;  /* 0x000000080000780c */ /* 0x000fe200017a4270 */
[----:B------:R-:W-:Y:S01]  /*12bc0*/  FMUL R27, R27, UR13 ;  /* 0x0000000d1b1b7c20 */ /* 0x000fe20008400000 */
[----:B------:R-:W-:Y:S02]  /*12bd0*/  F2FP.BF16.F32.PACK_AB R26, RZ, R26 ;  /* 0x0000001aff1a723e */ /* 0x000fe400000010ff */
[----:B------:R-:W-:-:S02]  /*12be0*/  IADD3.X R5, R3, UR8, RZ, P1, !PT ;  /* 0x0000000803057c10 */ /* 0x000fc40008ffe4ff */
[----:B------:R-:W-:Y:S01]  /*12bf0*/  ISETP.GT.AND P4, PT, R0, 0x9, P2 ;  /* 0x000000090000780c */ /* 0x000fe20001784270 */
[----:B------:R-:W-:Y:S01]  /*12c00*/  FMUL R28, R28, UR13 ;  /* 0x0000000d1c1c7c20 */ /* 0x000fe20008400000 */
[----:B------:R-:W-:Y:S01]  /*12c10*/  FMUL R29, R29, UR13 ;  /* 0x0000000d1d1d7c20 */ /* 0x000fe20008400000 */
[----:B------:R-:W-:Y:S01]  /*12c20*/  @P3 STG.E.U16 desc[UR14][R4.64], R26 ;  /* 0x0000001a04003986 */ /* 0x000fe2000c10150e */
[----:B------:R-:W-:Y:S02]  /*12c30*/  F2FP.BF16.F32.PACK_AB R27, RZ, R27 ;  /* 0x0000001bff1b723e */ /* 0x000fe400000010ff */
[----:B------:R-:W-:Y:S02]  /*12c40*/  ISETP.GT.AND P3, PT, R0, 0x8, P0 ;  /* 0x000000080000780c */ /* 0x000fe40000764270 */
[----:B------:R-:W-:Y:S01]  /*12c50*/  F2FP.BF16.F32.PACK_AB R28, RZ, R28 ;  /* 0x0000001cff1c723e */ /* 0x000fe200000010ff */
[----:B------:R-:W-:Y:S01]  /*12c60*/  FMUL R30, R30, UR13 ;  /* 0x0000000d1e1e7c20 */ /* 0x000fe20008400000 */
[----:B------:R-:W-:Y:S01]  /*12c70*/  F2FP.BF16.F32.PACK_AB R29, RZ, R29 ;  /* 0x0000001dff1d723e */ /* 0x000fe200000010ff */
[----:B------:R-:W-:Y:S01]  /*12c80*/  @P6 STG.E.U16 desc[UR14][R4.64+0x2], R27 ;  /* 0x0000021b04006986 */ /* 0x000fe2000c10150e */
[----:B------:R-:W-:-:S03]  /*12c90*/  ISETP.GT.AND P6, PT, R0, 0x9, P0 ;  /* 0x000000090000780c */ /* 0x000fc600007c4270 */
[----:B------:R-:W-:Y:S01]  /*12ca0*/  @P5 STG.E.U16 desc[UR14][R2.64+0x10], R28 ;  /* 0x0000101c02005986 */ /* 0x000fe2000c10150e */
[C---:B------:R-:W-:Y:S01]  /*12cb0*/  ISETP.GT.AND P5, PT, R0.reuse, 0x10, P2 ;  /* 0x000000100000780c */ /* 0x040fe200017a4270 */
[----:B------:R-:W-:Y:S01]  /*12cc0*/  FMUL R31, R31, UR13 ;  /* 0x0000000d1f1f7c20 */ /* 0x000fe20008400000 */
[----:B------:R-:W-:Y:S01]  /*12cd0*/  F2FP.BF16.F32.PACK_AB R30, RZ, R30 ;  /* 0x0000001eff1e723e */ /* 0x000fe200000010ff */
[----:B------:R-:W-:Y:S01]  /*12ce0*/  @P4 STG.E.U16 desc[UR14][R2.64+0x12], R29 ;  /* 0x0000121d02004986 */ /* 0x000fe2000c10150e */
[----:B------:R-:W-:Y:S01]  /*12cf0*/  ISETP.GT.AND P4, PT, R0, 0x11, P2 ;  /* 0x000000110000780c */ /* 0x000fe20001784270 */
[----:B------:R-:W-:Y:S01]  /*12d00*/  FMUL R32, R32, UR13 ;  /* 0x0000000d20207c20 */ /* 0x000fe20008400000 */
[----:B------:R-:W-:Y:S01]  /*12d10*/  FMUL R33, R33, UR13 ;  /* 0x0000000d21217c20 */ /* 0x000fe20008400000 */
[----:B------:R-:W-:Y:S01]  /*12d20*/  @P3 STG.E.U16 desc[UR14][R4.64+0x10], R30 ;  /* 0x0000101e04003986 */ /* 0x000fe2000c10150e */
[----:B------:R-:W-:Y:S02]  /*12d30*/  F2FP.BF16.F32.PACK_AB R31, RZ, R31 ;  /* 0x0000001fff1f723e */ /* 0x000fe400000010ff */
[----:B------:R-:W-:-:S02]  /*12d40*/  ISETP.GT.AND P3, PT, R0, 0x10, P0 ;  /* 0x000000100000780c */ /* 0x000fc40000764270 */
[----:B------:R-:W-:Y:S01]  /*12d50*/  F2FP.BF16.F32.PACK_AB R32, RZ, R32 ;  /* 0x00000020ff20723e */ /* 0x000fe200000010ff */
[----:B------:R-:W-:Y:S01]  /*12d60*/  FMUL R34, R34, UR13 ;  /* 0x0000000d22227c20 */ /* 0x000fe20008400000 */
[----:B------:R-:W-:Y:S01]  /*12d70*/  F2FP.BF16.F32.PACK_AB R33, RZ, R33 ;  /* 0x00000021ff21723e */ /* 0x000fe200000010ff */
[----:B------:R-:W-:Y:S01]  /*12d80*/  @P6 STG.E.U16 desc[UR14][R4.64+0x12], R31 ;  /* 0x0000121f04006986 */ /* 0x000fe2000c10150e */
[----:B------:R-:W-:-:S03]  /*12d90*/  ISETP.GT.AND P6, PT, R0, 0x11, P0 ;  /* 0x000000110000780c */ /* 0x000fc600007c4270 */
[----:B------:R-:W-:Y:S01]  /*12da0*/  @P5 STG.E.U16 desc[UR14][R2.64+0x20], R32 ;  /* 0x0000202002005986 */ /* 0x000fe2000c10150e */
[----:B------:R-:W-:-:S03]  /*12db0*/  F2FP.BF16.F32.PACK_AB R34, RZ, R34 ;  /* 0x00000022ff22723e */ /* 0x000fc600000010ff */
[----:B------:R-:W-:Y:S01]  /*12dc0*/  @P4 STG.E.U16 desc[UR14][R2.64+0x22], R33 ;  /* 0x0000222102004986 */ /* 0x000fe2000c10150e */
[C---:B------:R-:W-:Y:S01]  /*12dd0*/  ISETP.GT.AND P4, PT, R0.reuse, 0x18, P2 ;  /* 0x000000180000780c */ /* 0x040fe20001784270 */
[----:B------:R-:W-:Y:S01]  /*12de0*/  FMUL R35, R35, UR13 ;  /* 0x0000000d23237c20 */ /* 0x000fe20008400000 */
[----:B------:R-:W-:Y:S01]  /*12df0*/  ISETP.GT.AND P5, PT, R0, 0x19, P2 ;  /* 0x000000190000780c */ /* 0x000fe200017a4270 */
[----:B------:R-:W-:Y:S01]  /*12e00*/  FMUL R36, R36, UR13 ;  /* 0x0000000d24247c20 */ /* 0x000fe20008400000 */
[----:B------:R-:W-:Y:S01]  /*12e10*/  FMUL R37, R37, UR13 ;  /* 0x0000000d25257c20 */ /* 0x000fe20008400000 */
[----:B------:R-:W-:Y:S01]  /*12e20*/  @P3 STG.E.U16 desc[UR14][R4.64+0x20], R34 ;  /* 0x0000202204003986 */ /* 0x000fe2000c10150e */
[----:B------:R-:W-:Y:S02]  /*12e30*/  ISETP.GT.AND P3, PT, R0, 0x18, P0 ;  /* 0x000000180000780c */ /* 0x000fe40000764270 */
[----:B------:R-:W-:Y:S01]  /*12e40*/  F2FP.BF16.F32.PACK_AB R35, RZ, R35 ;  /* 0x00000023ff23723e */ /* 0x000fe200000010ff */
[----:B------:R-:W-:Y:S01]  /*12e50*/  FMUL R38, R38, UR13 ;  /* 0x0000000d26267c20 */ /* 0x000fe20008400000 */
[----:B------:R-:W-:-:S02]  /*12e60*/  F2FP.BF16.F32.PACK_AB R36, RZ, R36 ;  /* 0x00000024ff24723e */ /* 0x000fc400000010ff */
[----:B------:R-:W-:Y:S01]  /*12e70*/  F2FP.BF16.F32.PACK_AB R37, RZ, R37 ;  /* 0x00000025ff25723e */ /* 0x000fe200000010ff */
[----:B------:R-:W-:Y:S01]  /*12e80*/  @P6 STG.E.U16 desc[UR14][R4.64+0x22], R35 ;  /* 0x0000222304006986 */ /* 0x000fe2000c10150e */
[----:B------:R-:W-:-:S03]  /*12e90*/  F2FP.BF16.F32.PACK_AB R38, RZ, R38 ;  /* 0x00000026ff26723e */ /* 0x000fc600000010ff */
[----:B------:R-:W-:Y:S01]  /*12ea0*/  @P4 STG.E.U16 desc[UR14][R2.64+0x30], R36 ;  /* 0x0000302402004986 */ /* 0x000fe2000c10150e */
[C---:B------:R-:W-:Y:S02]  /*12eb0*/  ISETP.GT.AND P4, PT, R0.reuse, 0x19, P0 ;  /* 0x000000190000780c */ /* 0x040fe40000784270 */
[C---:B------:R-:W-:Y:S01]  /*12ec0*/  ISETP.GT.AND P6, PT, R0.reuse, 0x20, P2 ;  /* 0x000000200000780c */ /* 0x040fe200017c4270 */
[----:B------:R-:W-:Y:S01]  /*12ed0*/  @P5 STG.E.U16 desc[UR14][R2.64+0x32], R37 ;  /* 0x0000322502005986 */ /* 0x000fe2000c10150e */
[----:B------:R-:W-:Y:S01]  /*12ee0*/  ISETP.GT.AND P5, PT, R0, 0x21, P2 ;  /* 0x000000210000780c */ /* 0x000fe200017a4270 */
[----:B------:R-:W-:Y:S01]  /*12ef0*/  FMUL R39, R39, UR13 ;  /* 0x0000000d27277c20 */ /* 0x000fe20008400000 */
[----:B------:R-:W-:Y:S01]  /*12f00*/  FMUL R40, R40, UR13 ;  /* 0x0000000d28287c20 */ /* 0x000fe20008400000 */
[----:B------:R-:W-:Y:S01]  /*12f10*/  FMUL R41, R41, UR13 ;  /* 0x0000000d29297c20 */ /* 0x000fe20008400000 */
[----:B------:R-:W-:Y:S01]  /*12f20*/  @P3 STG.E.U16 desc[UR14][R4.64+0x30], R38 ;  /* 0x0000302604003986 */ /* 0x000fe2000c10150e */
[----:B------:R-:W-:Y:S01]  /*12f30*/  ISETP.GT.AND P3, PT, R0, 0x20, P0 ;  /* 0x000000200000780c */ /* 0x000fe20000764270 */
[----:B------:R-:W-:Y:S01]  /*12f40*/  FMUL R42, R42, UR13 ;  /* 0x0000000d2a2a7c20 */ /* 0x000fe20008400000 */
[----:B------:R-:W-:-:S02]  /*12f50*/  F2FP.BF16.F32.PACK_AB R39, RZ, R39 ;  /* 0x00000027ff27723e */ /* 0x000fc400000010ff */
[----:B------:R-:W-:Y:S02]  /*12f60*/  F2FP.BF16.F32.PACK_AB R40, RZ, R40 ;  /* 0x00000028ff28723e */ /* 0x000fe400000010ff */
[----:B------:R-:W-:Y:S01]  /*12f70*/  F2FP.BF16.F32.PACK_AB R41, RZ, R41 ;  /* 0x00000029ff29723e */ /* 0x000fe200000010ff */
[----:B------:R-:W-:Y:S01]  /*12f80*/  @P4 STG.E.U16 desc[UR14][R4.64+0x32], R39 ;  /* 0x0000322704004986 */ /* 0x000fe2000c10150e */
[----:B------:R-:W-:Y:S02]  /*12f90*/  F2FP.BF16.F32.PACK_AB R42, RZ, R42 ;  /* 0x0000002aff2a723e */ /* 0x000fe400000010ff */
        /* <DEDUP_REMOVED lines=31> */
[----:B------:R-:W-:-:S03]  /*13190*/  F2FP.BF16.F32.PACK_AB R50, RZ, R50 ;  /* 0x00000032ff32723e */ /* 0x000fc600000010ff */
[----:B------:R-:W-:Y:S01]  /*131a0*/  @P6 STG.E.U16 desc[UR14][R2.64+0x60], R48 ;  /* 0x0000603002006986 */ /* 0x000fe2000c10150e */
[----:B--2---:R-:W-:-:S03]  /*131b0*/  IADD3.X R7, R3, UR8, RZ, P1, !PT ;  /* 0x0000000803077c10 */ /* 0x004fc60008ffe4ff */
[----:B------:R-:W-:Y:S01]  /*131c0*/  @P5 STG.E.U16 desc[UR14][R2.64+0x62], R49 ;  /* 0x0000623102005986 */ /* 0x000fe2000c10150e */
[C---:B------:R-:W-:Y:S02]  /*131d0*/  ISETP.GT.AND P5, PT, R0.reuse, 0x31, P0 ;  /* 0x000000310000780c */ /* 0x040fe400007a4270 */
[C---:B------:R-:W-:Y:S01]  /*131e0*/  ISETP.GT.AND P1, PT, R0.reuse, 0x38, P0 ;  /* 0x000000380000780c */ /* 0x040fe20000724270 */
[----:B------:R1:W-:Y:S01]  /*131f0*/  @P3 STG.E.U16 desc[UR14][R4.64+0x60], R50 ;  /* 0x0000603204003986 */ /* 0x0003e2000c10150e */
[C---:B------:R-:W-:Y:S02]  /*13200*/  ISETP.GT.AND P3, PT, R0.reuse, 0x39, P0 ;  /* 0x000000390000780c */ /* 0x040fe40000764270 */
[C---:B------:R-:W-:Y:S01]  /*13210*/  ISETP.GT.AND P6, PT, R0.reuse, 0x38, P2 ;  /* 0x000000380000780c */ /* 0x040fe200017c4270 */
[----:B------:R-:W-:Y:S01]  /*13220*/  FMUL R51, R51, UR13 ;  /* 0x0000000d33337c20 */ /* 0x000fe20008400000 */
[----:B------:R-:W-:Y:S01]  /*13230*/  ISETP.GT.AND P4, PT, R0, 0x39, P2 ;  /* 0x000000390000780c */ /* 0x000fe20001784270 */
[----:B------:R-:W-:Y:S01]  /*13240*/  FMUL R52, R52, UR13 ;  /* 0x0000000d34347c20 */ /* 0x000fe20008400000 */
[----:B------:R-:W-:Y:S01]  /*13250*/  FMUL R53, R53, UR13 ;  /* 0x0000000d35357c20 */ /* 0x000fe20008400000 */
[----:B------:R-:W-:Y:S01]  /*13260*/  FMUL R54, R54, UR13 ;  /* 0x0000000d36367c20 */ /* 0x000fe20008400000 */
[----:B------:R-:W-:Y:S01]  /*13270*/  FMUL R55, R55, UR13 ;  /* 0x0000000d37377c20 */ /* 0x000fe20008400000 */
[----:B------:R-:W-:Y:S01]  /*13280*/  F2FP.BF16.F32.PACK_AB R51, RZ, R51 ;  /* 0x00000033ff33723e */ /* 0x000fe200000010ff */
[----:B------:R-:W-:Y:S01]  /*13290*/  @P5 IMAD.MOV.U32 R6, RZ, RZ, R4 ;  /* 0x000000ffff065224 */ /* 0x000fe200078e0004 */
[----:B------:R-:W-:Y:S01]  /*132a0*/  F2FP.BF16.F32.PACK_AB R52, RZ, R52 ;  /* 0x00000034ff34723e */ /* 0x000fe200000010ff */
[C---:B-1----:R-:W-:Y:S01]  /*132b0*/  VIADD R4, R2.reuse, UR9 ;  /* 0x0000000902047c36 */ /* 0x042fe20008000000 */
[----:B------:R-:W-:Y:S01]  /*132c0*/  F2FP.BF16.F32.PACK_AB R53, RZ, R53 ;  /* 0x00000035ff35723e */ /* 0x000fe200000010ff */
[--C-:B------:R-:W-:Y:S01]  /*132d0*/  @P1 IMAD.MOV.U32 R5, RZ, RZ, R7.reuse ;  /* 0x000000ffff051224 */ /* 0x100fe200078e0007 */
[----:B------:R-:W-:Y:S01]  /*132e0*/  F2FP.BF16.F32.PACK_AB R54, RZ, R54 ;  /* 0x00000036ff36723e */ /* 0x000fe200000010ff */
[----:B------:R-:W-:Y:S01]  /*132f0*/  VIADD R8, R2, UR9 ;  /* 0x0000000902087c36 */ /* 0x000fe20008000000 */
[----:B------:R-:W-:Y:S01]  /*13300*/  F2FP.BF16.F32.PACK_AB R55, RZ, R55 ;  /* 0x00000037ff37723e */ /* 0x000fe200000010ff */
[----:B------:R-:W-:Y:S01]  /*13310*/  @P3 IMAD.MOV.U32 R9, RZ, RZ, R7 ;  /* 0x000000ffff093224 */ /* 0x000fe200078e0007 */
[----:B------:R-:W-:Y:S04]  /*13320*/  @P5 STG.E.U16 desc[UR14][R6.64+0x62], R51 ;  /* 0x0000623306005986 */ /* 0x000fe8000c10150e */
[----:B------:R-:W-:Y:S04]  /*13330*/  @P6 STG.E.U16 desc[UR14][R2.64+0x70], R52 ;  /* 0x0000703402006986 */ /* 0x000fe8000c10150e */
[----:B------:R-:W-:Y:S04]  /*13340*/  @P4 STG.E.U16 desc[UR14][R2.64+0x72], R53 ;  /* 0x0000723502004986 */ /* 0x000fe8000c10150e */
[----:B------:R1:W-:Y:S01]  /*13350*/  @P1 STG.E.U16 desc[UR14][R4.64+0x70], R54 ;  /* 0x0000703604001986 */ /* 0x0003e2000c10150e */
[----:B------:R-:W-:-:S03]  /*13360*/  ISETP.GT.AND P1, PT, R0, 0x40, P0 ;  /* 0x000000400000780c */ /* 0x000fc60000724270 */
[----:B------:R2:W-:Y:S01]  /*13370*/  @P3 STG.E.U16 desc[UR14][R8.64+0x72], R55 ;  /* 0x0000723708003986 */ /* 0x0005e2000c10150e */
[C---:B------:R-:W-:Y:S02]  /*13380*/  ISETP.GT.AND P3, PT, R0.reuse, 0x41, P0 ;  /* 0x000000410000780c */ /* 0x040fe40000764270 */
[C---:B------:R-:W-:Y:S02]  /*13390*/  ISETP.GT.AND P4, PT, R0.reuse, 0x40, P2 ;  /* 0x000000400000780c */ /* 0x040fe40001784270 */
[----:B------:R-:W-:Y:S01]  /*133a0*/  ISETP.GT.AND P5, PT, R0, 0x41, P2 ;  /* 0x000000410000780c */ /* 0x000fe200017a4270 */
[----:B------:R-:W-:Y:S01]  /*133b0*/  FMUL R56, R56, UR13 ;  /* 0x0000000d38387c20 */ /* 0x000fe20008400000 */
[----:B------:R-:W-:Y:S01]  /*133c0*/  FMUL R57, R57, UR13 ;  /* 0x0000000d39397c20 */ /* 0x000fe20008400000 */
[----:B------:R-:W-:Y:S01]  /*133d0*/  FMUL R58, R58, UR13 ;  /* 0x0000000d3a3a7c20 */ /* 0x000fe20008400000 */
[----:B------:R-:W-:Y:S02]  /*133e0*/  FMUL R59, R59, UR13 ;  /* 0x0000000d3b3b7c20 */ /* 0x000fe40008400000 */
[----:B------:R-:W-:Y:S01]  /*133f0*/  F2FP.BF16.F32.PACK_AB R56, RZ, R56 ;  /* 0x00000038ff38723e */ /* 0x000fe200000010ff */
[--C-:B-1----:R-:W-:Y:S01]  /*13400*/  @P1 IMAD.MOV.U32 R5, RZ, RZ, R7.reuse ;  /* 0x000000ffff051224 */ /* 0x102fe200078e0007 */
[----:B------:R-:W-:Y:S01]  /*13410*/  F2FP.BF16.F32.PACK_AB R57, RZ, R57 ;  /* 0x00000039ff39723e */ /* 0x000fe200000010ff */
[----:B--2---:R-:W-:Y:S01]  /*13420*/  @P3 IMAD.MOV.U32 R9, RZ, RZ, R7 ;  /* 0x000000ffff093224 */ /* 0x004fe200078e0007 */
[----:B------:R-:W-:-:S02]  /*13430*/  F2FP.BF16.F32.PACK_AB R58, RZ, R58 ;  /* 0x0000003aff3a723e */ /* 0x000fc400000010ff */
[----:B------:R-:W-:Y:S01]  /*13440*/  F2FP.BF16.F32.PACK_AB R59, RZ, R59 ;  /* 0x0000003bff3b723e */ /* 0x000fe200000010ff */
        /* <DEDUP_REMOVED lines=18> */
[----:B------:R-:W-:Y:S01]  /*13570*/  @P4 STG.E.U16 desc[UR14][R2.64+0x90], R60 ;  /* 0x0000903c02004986 */ /* 0x000fe2000c10150e */
[----:B------:R-:W-:-:S03]  /*13580*/  ISETP.GT.AND P4, PT, R0, 0x50, P2 ;  /* 0x000000500000780c */ /* 0x000fc60001784270 */
[----:B------:R-:W-:Y:S01]  /*13590*/  @P5 STG.E.U16 desc[UR14][R2.64+0x92], R61 ;  /* 0x0000923d02005986 */ /* 0x000fe2000c10150e */
[----:B------:R-:W-:-:S03]  /*135a0*/  FMUL R64, R64, UR13 ;  /* 0x0000000d40407c20 */ /* 0x000fc60008400000 */
[----:B------:R1:W-:Y:S01]  /*135b0*/  @P1 STG.E.U16 desc[UR14][R4.64+0x90], R62 ;  /* 0x0000903e04001986 */ /* 0x0003e2000c10150e */
[----:B------:R-:W-:-:S03]  /*135c0*/  ISETP.GT.AND P1, PT, R0, 0x50, P0 ;  /* 0x000000500000780c */ /* 0x000fc60000724270 */
[----:B------:R2:W-:Y:S01]  /*135d0*/  @P3 STG.E.U16 desc[UR14][R8.64+0x92], R63 ;  /* 0x0000923f08003986 */ /* 0x0005e2000c10150e */
        /* <DEDUP_REMOVED lines=8> */
[----:B------:R-:W-:Y:S01]  /*13660*/  ISETP.GT.AND P4, PT, R0, 0x58, P2 ;  /* 0x000000580000780c */ /* 0x000fe20001784270 */
[--C-:B-1----:R-:W-:Y:S01]  /*13670*/  @P1 IMAD.MOV.U32 R5, RZ, RZ, R7.reuse ;  /* 0x000000ffff051224 */ /* 0x102fe200078e0007 */
[----:B------:R-:W-:Y:S01]  /*13680*/  F2FP.BF16.F32.PACK_AB R66, RZ, R66 ;  /* 0x00000042ff42723e */ /* 0x000fe200000010ff */
[----:B--2---:R-:W-:Y:S01]  /*13690*/  @P3 IMAD.MOV.U32 R9, RZ, RZ, R7 ;  /* 0x000000ffff093224 */ /* 0x004fe200078e0007 */
[----:B------:R-:W-:Y:S01]  /*136a0*/  F2FP.BF16.F32.PACK_AB R67, RZ, R67 ;  /* 0x00000043ff43723e */ /* 0x000fe200000010ff */
[----:B------:R-:W-:Y:S01]  /*136b0*/  FMUL R68, R68, UR13 ;  /* 0x0000000d44447c20 */ /* 0x000fe20008400000 */
[----:B------:R-:W-:Y:S04]  /*136c0*/  @P5 STG.E.U16 desc[UR14][R2.64+0xa2], R65 ;  /* 0x0000a24102005986 */ /* 0x000fe8000c10150e */
[----:B------:R1:W-:Y:S01]  /*136d0*/  @P1 STG.E.U16 desc[UR14][R4.64+0xa0], R66 ;  /* 0x0000a04204001986 */ /* 0x0003e2000c10150e */
[----:B------:R-:W-:-:S02]  /*136e0*/  ISETP.GT.AND P1, PT, R0, 0x58, P0 ;  /* 0x000000580000780c */ /* 0x000fc40000724270 */
[----:B------:R-:W-:Y:S01]  /*136f0*/  F2FP.BF16.F32.PACK_AB R68, RZ, R68 ;  /* 0x00000044ff44723e */ /* 0x000fe200000010ff */
[----:B------:R2:W-:Y:S01]  /*13700*/  @P3 STG.E.U16 desc[UR14][R8.64+0xa2], R67 ;  /* 0x0000a24308003986 */ /* 0x0005e2000c10150e */
[C---:B------:R-:W-:Y:S02]  /*13710*/  ISETP.GT.AND P3, PT, R0.reuse, 0x59, P0 ;  /* 0x000000590000780c */ /* 0x040fe40000764270 */
[C---:B------:R-:W-:Y:S01]  /*13720*/  ISETP.GT.AND P5, PT, R0.reuse, 0x59, P2 ;  /* 0x000000590000780c */ /* 0x040fe200017a4270 */
[----:B------:R-:W-:Y:S01]  /*13730*/  FMUL R69, R69, UR13 ;  /* 0x0000000d45457c20 */ /* 0x000fe20008400000 */
[----:B------:R-:W-:Y:S01]  /*13740*/  @P4 STG.E.U16 desc[UR14][R2.64+0xb0], R68 ;  /* 0x0000b04402004986 */ /* 0x000fe2000c10150e */
[----:B------:R-:W-:Y:S01]  /*13750*/  ISETP.GT.AND P4, PT, R0, 0x60, P2 ;  /* 0x000000600000780c */ /* 0x000fe20001784270 */
[----:B------:R-:W-:Y:S01]  /*13760*/  FMUL R70, R70, UR13 ;  /* 0x0000000d46467c20 */ /* 0x000fe20008400000 */
[----:B------:R-:W-:Y:S01]  /*13770*/  FMUL R71, R71, UR13 ;  /* 0x0000000d47477c20 */ /* 0x000fe20008400000 */
[----:B------:R-:W-:Y:S01]  /*13780*/  FMUL R72, R72, UR13 ;  /* 0x0000000d48487c20 */ /* 0x000fe20008400000 */
[----:B------:R-:W-:Y:S01]  /*13790*/  F2FP.BF16.F32.PACK_AB R69, RZ, R69 ;  /* 0x00000045ff45723e */ /* 0x000fe200000010ff */
[----:B-1----:R-:W-:Y:S01]  /*137a0*/  @P1 IMAD.MOV.U32 R5, RZ, RZ, R7 ;  /* 0x000000ffff051224 */ /* 0x002fe200078e0007 */
[----:B------:R-:W-:-:S02]  /*137b0*/  F2FP.BF16.F32.PACK_AB R70, RZ, R70 ;  /* 0x00000046ff46723e */ /* 0x000fc400000010ff */
[----:B------:R-:W-:Y:S01]  /*137c0*/  F2FP.BF16.F32.PACK_AB R71, RZ, R71 ;  /* 0x00000047ff47723e */ /* 0x000fe200000010ff */
[----:B--2---:R-:W-:Y:S01]  /*137d0*/  @P3 IMAD.MOV.U32 R9, RZ, RZ, R7 ;  /* 0x000000ffff093224 */ /* 0x004fe200078e0007 */
[----:B------:R-:W-:Y:S01]  /*137e0*/  F2FP.BF16.F32.PACK_AB R72, RZ, R72 ;  /* 0x00000048ff48723e */ /* 0x000fe200000010ff */
[----:B------:R-:W-:Y:S01]  /*137f0*/  @P5 STG.E.U16 desc[UR14][R2.64+0xb2], R69 ;  /* 0x0000b24502005986 */ /* 0x000fe2000c10150e */
[C---:B------:R-:W-:Y:S01]  /*13800*/  ISETP.GT.AND P5, PT, R0.reuse, 0x61, P2 ;  /* 0x000000610000780c */ /* 0x040fe200017a4270 */
[----:B------:R-:W-:Y:S02]  /*13810*/  FMUL R73, R73, UR13 ;  /* 0x0000000d49497c20 */ /* 0x000fe40008400000 */
[----:B------:R1:W-:Y:S04]  /*13820*/  @P1 STG.E.U16 desc[UR14][R4.64+0xb0], R70 ;  /* 0x0000b04604001986 */ /* 0x0003e8000c10150e */
[----:B------:R2:W-:Y:S01]  /*13830*/  @P3 STG.E.U16 desc[UR14][R8.64+0xb2], R71 ;  /* 0x0000b24708003986 */ /* 0x0005e2000c10150e */
[----:B------:R-:W-:-:S03]  /*13840*/  ISETP.GT.AND P3, PT, R0, 0x60, P0 ;  /* 0x000000600000780c */ /* 0x000fc60000764270 */
[----:B------:R-:W-:Y:S01]  /*13850*/  @P4 STG.E.U16 desc[UR14][R2.64+0xc0], R72 ;  /* 0x0000c04802004986 */ /* 0x000fe2000c10150e */
[----:B------:R-:W-:Y:S02]  /*13860*/  ISETP.GT.AND P4, PT, R0, 0x61, P0 ;  /* 0x000000610000780c */ /* 0x000fe40000784270 */
[----:B------:R-:W-:Y:S01]  /*13870*/  F2FP.BF16.F32.PACK_AB R73, RZ, R73 ;  /* 0x00000049ff49723e */ /* 0x000fe200000010ff */
[----:B------:R-:W-:Y:S01]  /*13880*/  FMUL R74, R74, UR13 ;  /* 0x0000000d4a4a7c20 */ /* 0x000fe20008400000 */
[----:B------:R-:W-:Y:S01]  /*13890*/  FMUL R75, R75, UR13 ;  /* 0x0000000d4b4b7c20 */ /* 0x000fe20008400000 */
[C---:B------:R-:W-:Y:S02]  /*138a0*/  ISETP.GT.AND P1, PT, R0.reuse, 0x69, P2 ;  /* 0x000000690000780c */ /* 0x040fe40001724270 */
[----:B------:R-:W-:Y:S01]  /*138b0*/  @P5 STG.E.U16 desc[UR14][R2.64+0xc2], R73 ;  /* 0x0000c24902005986 */ /* 0x000fe2000c10150e */
[----:B------:R-:W-:Y:S01]  /*138c0*/  ISETP.GT.AND P5, PT, R0, 0x68, P2 ;  /* 0x000000680000780c */ /* 0x000fe200017a4270 */
[--C-:B-1----:R-:W-:Y:S01]  /*138d0*/  @P3 IMAD.MOV.U32 R5, RZ, RZ, R7.reuse ;  /* 0x000000ffff053224 */ /* 0x102fe200078e0007 */
[----:B------:R-:W-:Y:S01]  /*138e0*/  F2FP.BF16.F32.PACK_AB R74, RZ, R74 ;  /* 0x0000004aff4a723e */ /* 0x000fe200000010ff */
[----:B------:R-:W-:Y:S01]  /*138f0*/  FMUL R76, R76, UR13 ;  /* 0x0000000d4c4c7c20 */ /* 0x000fe20008400000 */
[----:B------:R-:W-:Y:S01]  /*13900*/  F2FP.BF16.F32.PACK_AB R75, RZ, R75 ;  /* 0x0000004bff4b723e */ /* 0x000fe200000010ff */
[----:B--2---:R-:W-:-:S02]  /*13910*/  @P4 IMAD.MOV.U32 R9, RZ, RZ, R7 ;  /* 0x000000ffff094224 */ /* 0x004fc400078e0007 */
[----:B------:R-:W-:Y:S01]  /*13920*/  FMUL R77, R77, UR13 ;  /* 0x0000000d4d4d7c20 */ /* 0x000fe20008400000 */
[----:B------:R1:W-:Y:S01]  /*13930*/  @P3 STG.E.U16 desc[UR14][R4.64+0xc0], R74 ;  /* 0x0000c04a04003986 */ /* 0x0003e2000c10150e */
[----:B------:R-:W-:Y:S02]  /*13940*/  F2FP.BF16.F32.PACK_AB R76, RZ, R76 ;  /* 0x0000004cff4c723e */ /* 0x000fe400000010ff */
[C---:B------:R-:W-:Y:S01]  /*13950*/  ISETP.GT.AND P3, PT, R0.reuse, 0x68, P0 ;  /* 0x000000680000780c */ /* 0x040fe20000764270 */
[----:B------:R2:W-:Y:S01]  /*13960*/  @P4 STG.E.U16 desc[UR14][R8.64+0xc2], R75 ;  /* 0x0000c24b08004986 */ /* 0x0005e2000c10150e */
[----:B------:R-:W-:Y:S02]  /*13970*/  F2FP.BF16.F32.PACK_AB R77, RZ, R77 ;  /* 0x0000004dff4d723e */ /* 0x000fe400000010ff */
        /* <DEDUP_REMOVED lines=8> */
[----:B-1----:R-:W-:Y:S02]  /*13a00*/  @P3 MOV R5, R7 ;  /* 0x0000000700053202 */ /* 0x002fe40000000f00 */
[----:B------:R-:W-:Y:S01]  /*13a10*/  F2FP.BF16.F32.PACK_AB R79, RZ, R79 ;  /* 0x0000004fff4f723e */ /* 0x000fe200000010ff */
[----:B--2---:R-:W-:Y:S01]  /*13a20*/  @P4 IMAD.MOV.U32 R9, RZ, RZ, R7 ;  /* 0x000000ffff094224 */ /* 0x004fe200078e0007 */
[----:B------:R-:W-:Y:S01]  /*13a30*/  F2FP.BF16.F32.PACK_AB R80, RZ, R80 ;  /* 0x00000050ff50723e */ /* 0x000fe200000010ff */
[----:B------:R1:W-:Y:S01]  /*13a40*/  @P3 STG.E.U16 desc[UR14][R4.64+0xd0], R78 ;  /* 0x0000d04e04003986 */ /* 0x0003e2000c10150e */
[----:B------:R-:W-:-:S02]  /*13a50*/  ISETP.GT.AND P6, PT, R0, 0x70, P0 ;  /* 0x000000700000780c */ /* 0x000fc400007c4270 */
[C---:B------:R-:W-:Y:S01]  /*13a60*/  ISETP.GT.AND P5, PT, R0.reuse, 0x71, P0 ;  /* 0x000000710000780c */ /* 0x040fe200007a4270 */
        /* <DEDUP_REMOVED lines=9> */
[----:B------:R-:W-:Y:S01]  /*13b00*/  FMUL R84, R84, UR13 ;  /* 0x0000000d54547c20 */ /* 0x000fe20008400000 */
[----:B------:R-:W-:Y:S01]  /*13b10*/  ISETP.GT.AND P0, PT, R0, 0x79, P0 ;  /* 0x000000790000780c */ /* 0x000fe20000704270 */
[----:B------:R-:W-:Y:S01]  /*13b20*/  FMUL R85, R85, UR13 ;  /* 0x0000000d55557c20 */ /* 0x000fe20008400000 */
[----:B------:R-:W-:Y:S01]  /*13b30*/  FMUL R86, R86, UR13 ;  /* 0x0000000d56567c20 */ /* 0x000fe20008400000 */
[----:B------:R-:W-:Y:S01]  /*13b40*/  F2FP.BF16.F32.PACK_AB R81, RZ, R81 ;  /* 0x00000051ff51723e */ /* 0x000fe200000010ff */
[--C-:B-1----:R-:W-:Y:S01]  /*13b50*/  @P6 IMAD.MOV.U32 R5, RZ, RZ, R7.reuse ;  /* 0x000000ffff056224 */ /* 0x102fe200078e0007 */
[----:B------:R-:W-:Y:S01]  /*13b60*/  F2FP.BF16.F32.PACK_AB R82, RZ, R82 ;  /* 0x00000052ff52723e */ /* 0x000fe200000010ff */
[----:B--2---:R-:W-:Y:S01]  /*13b70*/  @P5 IMAD.MOV.U32 R9, RZ, RZ, R7 ;  /* 0x000000ffff095224 */ /* 0x004fe200078e0007 */
[----:B------:R-:W-:Y:S01]  /*13b80*/  F2FP.BF16.F32.PACK_AB R83, RZ, R83 ;  /* 0x00000053ff53723e */ /* 0x000fe200000010ff */
[--C-:B------:R-:W-:Y:S01]  /*13b90*/  @P3 IMAD.MOV.U32 R10, RZ, RZ, R2.reuse ;  /* 0x000000ffff0a3224 */ /* 0x100fe200078e0002 */
[----:B------:R-:W-:Y:S01]  /*13ba0*/  F2FP.BF16.F32.PACK_AB R84, RZ, R84 ;  /* 0x00000054ff54723e */ /* 0x000fe200000010ff */
[--C-:B------:R-:W-:Y:S01]  /*13bb0*/  @P3 IMAD.MOV.U32 R11, RZ, RZ, R3.reuse ;  /* 0x000000ffff0b3224 */ /* 0x100fe200078e0003 */
[----:B------:R-:W-:Y:S01]  /*13bc0*/  F2FP.BF16.F32.PACK_AB R85, RZ, R85 ;  /* 0x00000055ff55723e */ /* 0x000fe200000010ff */
[----:B------:R-:W-:Y:S01]  /*13bd0*/  @P2 IMAD.MOV.U32 R12, RZ, RZ, R2 ;  /* 0x000000ffff0c2224 */ /* 0x000fe200078e0002 */
[----:B------:R3:W-:Y:S01]  /*13be0*/  @P1 STG.E.U16 desc[UR14][R2.64+0xe2], R81 ;  /* 0x0000e25102001986 */ /* 0x0007e2000c10150e */
[----:B------:R-:W-:Y:S01]  /*13bf0*/  @P2 IMAD.MOV.U32 R13, RZ, RZ, R3 ;  /* 0x000000ffff0d2224 */ /* 0x000fe200078e0003 */
[----:B------:R-:W-:Y:S01]  /*13c00*/  F2FP.BF16.F32.PACK_AB R86, RZ, R86 ;  /* 0x00000056ff56723e */ /* 0x000fe200000010ff */
[----:B------:R-:W-:Y:S01]  /*13c10*/  VIADD R14, R2, UR9 ;  /* 0x00000009020e7c36 */ /* 0x000fe20008000000 */
[----:B------:R3:W-:Y:S01]  /*13c20*/  @P6 STG.E.U16 desc[UR14][R4.64+0xe0], R82 ;  /* 0x0000e05204006986 */ /* 0x0007e2000c10150e */
[----:B------:R-:W-:-:S03]  /*13c30*/  @P4 IMAD.MOV.U32 R15, RZ, RZ, R7 ;  /* 0x000000ffff0f4224 */ /* 0x000fc600078e0007 */
[----:B------:R3:W-:Y:S01]  /*13c40*/  @P5 STG.E.U16 desc[UR14][R8.64+0xe2], R83 ;  /* 0x0000e25308005986 */ /* 0x0007e2000c10150e */
[----:B------:R-:W-:-:S03]  /*13c50*/  VIADD R16, R2, UR9 ;  /* 0x0000000902107c36 */ /* 0x000fc60008000000 */
[----:B------:R3:W-:Y:S04]  /*13c60*/  @P3 STG.E.U16 desc[UR14][R10.64+0xf0], R84 ;  /* 0x0000f0540a003986 */ /* 0x0007e8000c10150e */
[----:B------:R3:W-:Y:S01]  /*13c70*/  @P2 STG.E.U16 desc[UR14][R12.64+0xf2], R85 ;  /* 0x0000f2550c002986 */ /* 0x0007e2000c10150e */
[----:B------:R-:W-:-:S03]  /*13c80*/  FMUL R87, R87, UR13 ;  /* 0x0000000d57577c20 */ /* 0x000fc60008400000 */
[----:B------:R3:W-:Y:S01]  /*13c90*/  @P4 STG.E.U16 desc[UR14][R14.64+0xf0], R86 ;  /* 0x0000f0560e004986 */ /* 0x0007e2000c10150e */
[----:B------:R-:W-:Y:S05]  /*13ca0*/  @!P0 EXIT ;  /* 0x000000000000894d */ /* 0x000fea0003800000 */
[----:B------:R-:W-:Y:S01]  /*13cb0*/  F2FP.BF16.F32.PACK_AB R87, RZ, R87 ;  /* 0x00000057ff57723e */ /* 0x000fe200000010ff */
[----:B------:R-:W-:-:S05]  /*13cc0*/  IMAD.MOV.U32 R17, RZ, RZ, R7 ;  /* 0x000000ffff117224 */ /* 0x000fca00078e0007 */
[----:B------:R-:W-:Y:S01]  /*13cd0*/  STG.E.U16 desc[UR14][R16.64+0xf2], R87 ;  /* 0x0000f25710007986 */ /* 0x000fe2000c10150e */
[----:B------:R-:W-:Y:S05]  /*13ce0*/  EXIT ;  /* 0x000000000000794d */ /* 0x000fea0003800000 */
.L_x_14:
[----:B------:R-:W-:-:S13]  /*13cf0*/  ISETP.NE.AND P0, PT, RZ, UR7, PT ;  /* 0x00000007ff007c0c */ /* 0x000fda000bf05270 */
[----:B------:R-:W-:Y:S05]  /*13d00*/  @P0 EXIT ;  /* 0x000000000000094d */ /* 0x000fea0003800000 */
[----:B------:R-:W-:-:S13]  /*13d10*/  ELECT P0, URZ, PT ;  /* 0x00000000003f782f */ /* 0x000fda0003800000 */
[----:B------:R-:W-:Y:S05]  /*13d20*/  @!P0 BRA `(.L_x_531) ;  /* 0x00000008001c8947 */ /* 0x000fea0003800000 */
[----:B------:R-:W-:-:S06]  /*13d30*/  UISETP.GE.AND UP0, UPT, UR5, 0x1, UPT ;  /* 0x000000010500788c */ /* 0x000fcc000bf06270 */
[----:B------:R-:W-:-:S13]  /*13d40*/  PLOP3.LUT P0, PT, PT, PT, UP0, 0x80, 0x0 ;  /* 0x000000000000781c */ /* 0x000fda0003f0f008 */
[----:B------:R-:W-:Y:S05]  /*13d50*/  @!P0 BRA `(.L_x_531) ;  /* 0x0000000800108947 */ /* 0x000fea0003800000 */
[----:B------:R-:W0:Y:S01]  /*13d60*/  S2R R3, SR_CgaCtaId ;  /* 0x0000000000037919 */ /* 0x000e220000008800 */
[----:B------:R-:W-:Y:S01]  /*13d70*/  IMAD.SHL.U32 R21, R4, 0x100, RZ ;  /* 0x0000010004157824 */ /* 0x000fe200078e00ff */
[----:B------:R-:W-:Y:S01]  /*13d80*/  ULDC UR8, c[0x0][0x384] ;  /* 0x0000e10000087ab9 */ /* 0x000fe20000000800 */
[----:B------:R-:W-:Y:S01]  /*13d90*/  UIADD3 UR7, UR5, 0x1, URZ ;  /* 0x0000000105077890 */ /* 0x000fe2000fffe03f */
[----:B------:R-:W-:Y:S01]  /*13da0*/  LOP3.LUT P0, RZ, R9, 0x1f, RZ, 0xc0, !PT ;  /* 0x0000001f09ff7812 */ /* 0x000fe2000780c0ff */
[----:B------:R-:W-:Y:S01]  /*13db0*/  IMAD.HI.U32 R4, R21, UR8, RZ ;  /* 0x0000000815047c27 */ /* 0x000fe2000f8e00ff */
[----:B------:R-:W-:Y:S01]  /*13dc0*/  ULDC UR9, c[0x0][0x388] ;  /* 0x0000e20000097ab9 */ /* 0x000fe20000000800 */
[C---:B------:R-:W-:Y:S02]  /*13dd0*/  ISETP.NE.AND P1, PT, R7.reuse, RZ, PT ;  /* 0x000000ff0700720c */ /* 0x040fe40003f25270 */
[----:B------:R-:W-:Y:S02]  /*13de0*/  CS2R R8, SRZ ;  /* 0x0000000000087805 */ /* 0x000fe4000001ff00 */
[----:B------:R-:W-:-:S02]  /*13df0*/  ISETP.NE.OR P0, PT, R7, RZ, !P0 ;  /* 0x000000ff0700720c */ /* 0x000fc40004705670 */
[----:B------:R-:W-:Y:S02]  /*13e00*/  CS2R R6, SRZ ;  /* 0x0000000000067805 */ /* 0x000fe4000001ff00 */
[----:B------:R-:W-:Y:S01]  /*13e10*/  MOV R5, 0x1 ;  /* 0x0000000100057802 */ /* 0x000fe20000000f00 */
[----:B------:R-:W-:Y:S01]  /*13e20*/  IMAD.MOV.U32 R10, RZ, RZ, RZ ;  /* 0x000000ffff0a7224 */ /* 0x000fe200078e00ff */
[----:B------:R-:W-:Y:S01]  /*13e30*/  SHF.R.U32.HI R4, RZ, UR9, R4 ;  /* 0x00000009ff047c19 */ /* 0x000fe20008011604 */
[----:B------:R-:W-:Y:S02]  /*13e40*/  IMAD.U32 R22, RZ, RZ, UR7 ;  /* 0x00000007ff167e24 */ /* 0x000fe4000f8e00ff */
[----:B0-----:R-:W-:-:S05]  /*13e50*/  IMAD.SHL.U32 R0, R3, 0x40, RZ ;  /* 0x0000004003007824 */ /* 0x001fca00078e00ff */
[----:B------:R-:W-:-:S05]  /*13e60*/  LOP3.LUT R0, R0, 0x40, RZ, 0xc0, !PT ;  /* 0x0000004000007812 */ /* 0x000fca00078ec0ff */
[----:B------:R-:W-:Y:S02]  /*13e70*/  IMAD R2, R11, 0x80, R0 ;  /* 0x000000800b027824 */ /* 0x000fe400078e0200 */
[----:B------:R-:W-:Y:S02]  /*13e80*/  IMAD.U32 R11, RZ, RZ, UR6 ;  /* 0x00000006ff0b7e24 */ /* 0x000fe4000f8e00ff */
[----:B------:R-:W-:-:S03]  /*13e90*/  IMAD.SHL.U32 R0, R3, 0x800, RZ ;  /* 0x0000080003007824 */ /* 0x000fc600078e00ff */
[----:B------:R-:W-:Y:S02]  /*13ea0*/  LOP3.LUT R3, R11, 0x2, RZ, 0xfc, !PT ;  /* 0x000000020b037812 */ /* 0x000fe400078efcff */
[----:B------:R-:W-:-:S07]  /*13eb0*/  LOP3.LUT R0, R0, 0x800, RZ, 0xc0, !PT ;  /* 0x0000080000007812 */ /* 0x000fce00078ec0ff */
.L_x_535:
[----:B------:R-:W0:Y:S01]  /*13ec0*/  S2R R12, SR_CgaCtaId ;  /* 0x00000000000c7919 */ /* 0x000e220000008800 */
[----:B------:R-:W-:-:S04]  /*13ed0*/  MOV R11, 0x400 ;  /* 0x00000400000b7802 */ /* 0x000fc80000000f00 */
[----:B0-----:R-:W-:Y:S02]  /*13ee0*/  LEA R20, R12, R11, 0x18 ;  /* 0x0000000b0c147211 */ /* 0x001fe400078ec0ff */
[----:B------:R-:W-:-:S03]  /*13ef0*/  SHF.L.U32 R11, R5, 0x1f, RZ ;  /* 0x0000001f050b7819 */ /* 0x000fc600000006ff */
[----:B------:R-:W-:-:S07]  /*13f00*/  IMAD R12, R7, 0x8, R20 ;  /* 0x00000008070c7824 */ /* 0x000fce00078e0214 */
.L_x_532:
[----:B0-----:R0:W1:Y:S02]  /*13f10*/  SYNCS.PHASECHK.TRANS64.TRYWAIT P2, [R12+URZ+0x36048], R11 ;  /* 0x0360480b0c0075a7 */ /* 0x001064000804017f */
[----:B-1----:R-:W-:Y:S05]  /*13f20*/  @!P2 NANOSLEEP.SYNCS 0x989680 ;  /* 0x009896800000a95d */ /* 0x002fea0003900000 */
[----:B------:R-:W1:Y:S02]  /*13f30*/  @!P2 SYNCS.PHASECHK.TRANS64 P2, [R12+URZ+0x36048], R11 ;  /* 0x0360480b0c00a5a7 */ /* 0x000e64000804007f */
[----:B-1----:R-:W-:Y:S05]  /*13f40*/  @!P2 BRA `(.L_x_532) ;  /* 0xfffffffc00f0a947 */ /* 0x002fea000383ffff */
[----:B0-----:R-:W0:Y:S02]  /*13f50*/  @!P1 LDC R11, c[0x0][0x580] ;  /* 0x00016000ff0b9b82 */ /* 0x001e240000000800 */
[----:B0-----:R0:W-:Y:S02]  /*13f60*/  @!P1 SYNCS.ARRIVE.TRANS64 RZ, [R12+URZ+0x36000], R11 ;  /* 0x0360000b0cff99a7 */ /* 0x0011e4000800003f */
[----:B0-----:R-:W-:-:S04]  /*13f70*/  PRMT R11, R3, 0x9910, RZ ;  /* 0x00009910030b7816 */ /* 0x001fc800000000ff */
[----:B------:R-:W-:-:S13]  /*13f80*/  ISETP.NE.AND P2, PT, R11, 0x2, PT ;  /* 0x000000020b00780c */ /* 0x000fda0003f45270 */
[----:B------:R-:W-:Y:S05]  /*13f90*/  @P2 BRA `(.L_x_533) ;  /* 0x0000000000042947 */ /* 0x000fea0003800000 */
[----:B------:R-:W-:Y:S01]  /*13fa0*/  BPT.TRAP 0x1 ;  /* 0x000000040000795c */ /* 0x000fe20000300000 */
.L_x_533:
[----:B------:R-:W-:Y:S05]  /*13fb0*/  @P0 BRA `(.L_x_534) ;  /* 0x0000000000040947 */ /* 0x000fea0003800000 */
[----:B------:R-:W-:Y:S01]  /*13fc0*/  BPT.TRAP 0x1 ;  /* 0x000000040000795c */ /* 0x000fe20000300000 */
.L_x_534:
[----:B------:R-:W0:Y:S01]  /*13fd0*/  LDC R14, c[0x0][0x380] ;  /* 0x0000e000ff0e7b82 */ /* 0x000e220000000800 */
[----:B------:R-:W-:Y:S01]  /*13fe0*/  R2UR UR7, R4 ;  /* 0x00000000040772ca */ /* 0x000fe200000e0000 */
[----:B------:R-:W-:Y:S01]  /*13ff0*/  ULDC UR13, c[0x0][0x38c] ;  /* 0x0000e300000d7ab9 */ /* 0x000fe20000000800 */
[----:B------:R-:W-:Y:S01]  /*14000*/  R2UR UR22, R20 ;  /* 0x00000000141672ca */ /* 0x000fe200000e0000 */
[----:B------:R-:W-:Y:S01]  /*14010*/  ULDC.64 UR8, c[0x0][0x3c8] ;  /* 0x0000f20000087ab9 */ /* 0x000fe20000000a00 */
[----:B------:R-:W-:Y:S01]  /*14020*/  UISETP.NE.AND UP0, UPT, UR13, 0x1, UPT ;  /* 0x000000010d00788c */ /* 0x000fe2000bf05270 */
[----:B------:R-:W-:Y:S01]  /*14030*/  R2UR UR17, R12 ;  /* 0x000000000c1172ca */ /* 0x000fe200000e0000 */
[C---:B------:R-:W-:Y:S01]  /*14040*/  VIADD R13, R10.reuse, 0x1 ;  /* 0x000000010a0d7836 */ /* 0x040fe20000000000 */
[----:B------:R-:W1:Y:S01]  /*14050*/  LDC.64 R16, c[0x0][0x3f8] ;  /* 0x0000fe00ff107b82 */ /* 0x000e620000000a00 */
[----:B------:R-:W-:Y:S01]  /*14060*/  ULDC UR25, c[0x0][0x398] ;  /* 0x0000e60000197ab9 */ /* 0x000fe20000000800 */
[----:B------:R-:W-:Y:S01]  /*14070*/  R2UR UR18, R10 ;  /* 0x000000000a1272ca */ /* 0x000fe200000e0000 */
[----:B------:R-:W-:Y:S01]  /*14080*/  ULDC.64 UR26, c[0x0][0x198] ;  /* 0x00006600001a7ab9 */ /* 0x000fe20000000a00 */
[----:B------:R-:W-:Y:S01]  /*14090*/  R2UR UR16, R7 ;  /* 0x00000000071072ca */ /* 0x000fe200000e0000 */
[----:B------:R-:W-:Y:S01]  /*140a0*/  UIADD3 UR24, UP1, UR26, 0xf0, URZ ;  /* 0x000000f01a187890 */ /* 0x000fe2000ff3e03f */
[----:B------:R-:W-:Y:S01]  /*140b0*/  IADD3 R22, R22, -0x1, RZ ;  /* 0xffffffff16167810 */ /* 0x000fe20007ffe0ff */
[----:B------:R-:W-:Y:S01]  /*140c0*/  UIADD3 UR30, UP2, UR26, 0x270, URZ ;  /* 0x000002701a1e7890 */ /* 0x000fe2000ff5e03f */
[----:B------:R-:W1:Y:S01]  /*140d0*/  LDC.64 R18, c[0x0][0x3d0] ;  /* 0x0000f400ff127b82 */ /* 0x000e620000000a00 */
[----:B------:R-:W-:Y:S01]  /*140e0*/  @UP0 ULDC.64 UR14, c[0x0][0x390] ;  /* 0x0000e400000e0ab9 */ /* 0x000fe20000000a00 */
[----:B------:R-:W-:Y:S01]  /*140f0*/  ULDC UR12, c[0x0][0x3ec] ;  /* 0x0000fb00000c7ab9 */ /* 0x000fe20000000800 */
[----:B------:R-:W-:Y:S01]  /*14100*/  ULDC.64 UR20, c[0x0][0x3f0] ;  /* 0x0000fc0000147ab9 */ /* 0x000fe20000000a00 */
[----:B------:R-:W-:Y:S01]  /*14110*/  ISETP.GT.AND P6, PT, R22, 0x1, PT ;  /* 0x000000011600780c */ /* 0x000fe20003fc4270 */
[----:B------:R-:W-:-:S02]  /*14120*/  UIADD3 UR17, UR17, 0x36000, URZ ;  /* 0x0003600011117890 */ /* 0x000fc4000fffe03f */
[----:B------:R-:W-:Y:S01]  /*14130*/  USHF.L.U32 UR18, UR18, 0x5, URZ ;  /* 0x0000000512127899 */ /* 0x000fe2000800063f */
[----:B0-----:R-:W-:Y:S01]  /*14140*/  ISETP.NE.AND P2, PT, R14, 0x1, PT ;  /* 0x000000010e00780c */ /* 0x001fe20003f45270 */
[----:B------:R-:W0:Y:S01]  /*14150*/  LDC R15, c[0x0][0x400] ;  /* 0x00010000ff0f7b82 */ /* 0x000e220000000800 */
[----:B------:R-:W-:Y:S01]  /*14160*/  ULEA UR16, UR16, UR22, 0xe ;  /* 0x0000001610107291 */ /* 0x000fe2000f8e703f */
[----:B------:R-:W-:Y:S01]  /*14170*/  UMOV UR33, 0x30000 ;  /* 0x0003000000217882 */ /* 0x000fe20000000000 */
[----:B------:R-:W-:Y:S01]  /*14180*/  UMOV UR28, 0x0 ;  /* 0x00000000001c7882 */ /* 0x000fe20000000000 */
[----:B------:R-:W-:-:S08]  /*14190*/  UMOV UR29, 0x10000000 ;  /* 0x10000000001d7882 */ /* 0x000fd00000000000 */
[----:B------:R-:W-:Y:S01]  /*141a0*/  @P2 IMAD.U32 R11, RZ, RZ, UR7 ;  /* 0x00000007ff0b2e24 */ /* 0x000fe2000f8e00ff */
[----:B------:R-:W-:Y:S01]  /*141b0*/  R2UR UR7, R21 ;  /* 0x00000000150772ca */ /* 0x000fe200000e0000 */
[----:B-1----:R-:W-:-:S03]  /*141c0*/  IMAD R12, R8, R18, R17 ;  /* 0x00000012080c7224 */ /* 0x002fc600078e0211 */
[----:B------:R-:W-:Y:S01]  /*141d0*/  @P2 R2UR UR7, R11 ;  /* 0x000000000b0722ca */ /* 0x000fe200000e0000 */
[----:B------:R-:W-:Y:S01]  /*141e0*/  IMAD R11, R7, 0x1000, R0 ;  /* 0x00001000070b7824 */ /* 0x000fe200078e0200 */
[----:B------:R-:W-:Y:S01]  /*141f0*/  ISETP.NE.AND P2, PT, R13, UR4, PT ;  /* 0x000000040d007c0c */ /* 0x000fe2000bf45270 */
[----:B------:R-:W-:Y:S02]  /*14200*/  VIADD R7, R7, 0x1 ;  /* 0x0000000107077836 */ /* 0x000fe40000000000 */
[----:B------:R-:W-:Y:S02]  /*14210*/  IMAD R20, R11, 0x2, R20 ;  /* 0x000000020b147824 */ /* 0x000fe400078e0214 */
[----:B------:R-:W-:Y:S01]  /*14220*/  IMAD R11, R9, UR9, R16 ;  /* 0x00000009090b7c24 */ /* 0x000fe2000f8e0210 */
[----:B------:R-:W-:Y:S01]  /*14230*/  ISETP.NE.AND P5, PT, R7, 0x9, PT ;  /* 0x000000090700780c */ /* 0x000fe20003fa5270 */
[----:B------:R-:W1:Y:S01]  /*14240*/  LDC.64 R16, c[0x0][0x3e0] ;  /* 0x0000f800ff107b82 */ /* 0x000e620000000a00 */
[----:B0-----:R-:W-:Y:S01]  /*14250*/  IMAD R10, R6, R19, R15 ;  /* 0x00000013060a7224 */ /* 0x001fe200078e020f */
[----:B------:R-:W-:Y:S01]  /*14260*/  R2UR UR26, R20 ;  /* 0x00000000141a72ca */ /* 0x000fe200000e0000 */
[----:B------:R-:W-:Y:S01]  /*14270*/  VIADD R15, R9, 0x1 ;  /* 0x00000001090f7836 */ /* 0x000fe20000000000 */
[----:B------:R-:W-:Y:S01]  /*14280*/  UIMAD.WIDE.U32 UR10, UR7, UR14, URZ ;  /* 0x0000000e070a72a5 */ /* 0x000fe2000f8e003f */
[----:B------:R-:W-:Y:S01]  /*14290*/  IMAD.U32 R11, R12, 0x20, R11 ;  /* 0x000000200c0b7824 */ /* 0x000fe200078e000b */
[----:B------:R-:W-:Y:S01]  /*142a0*/  UMOV UR23, UR7 ;  /* 0x0000000700177c82 */ /* 0x000fe20008000000 */
[----:B------:R-:W-:Y:S01]  /*142b0*/  UIADD3 UR9, -UR7, URZ, URZ ;  /* 0x0000003f07097290 */ /* 0x000fe2000fffe13f */
[----:B------:R-:W-:Y:S01]  /*142c0*/  @P2 IMAD.MOV R15, RZ, RZ, R9 ;  /* 0x000000ffff0f2224 */ /* 0x000fe200078e0209 */
[----:B------:R-:W-:Y:S01]  /*142d0*/  @UP0 USHF.R.U32.HI UR23, URZ, UR15, UR11 ;  /* 0x0000000f3f170299 */ /* 0x000fe2000801160b */
[----:B------:R-:W-:Y:S01]  /*142e0*/  IMAD.U32 R10, R10, 0x400, R11 ;  /* 0x000004000a0a7824 */ /* 0x000fe200078e000b */
[----:B------:R-:W-:Y:S01]  /*142f0*/  UISETP.NE.AND UP0, UPT, UR25, 0x1, UPT ;  /* 0x000000011900788c */ /* 0x000fe2000bf05270 */
[----:B------:R-:W-:Y:S01]  /*14300*/  VIADD R12, R8, 0x1 ;  /* 0x00000001080c7836 */ /* 0x000fe20000000000 */
[----:B------:R-:W-:Y:S01]  /*14310*/  ULDC.64 UR14, c[0x0][0x3c0] ;  /* 0x0000f000000e7ab9 */ /* 0x000fe20000000a00 */
[----:B------:R-:W-:Y:S01]  /*14320*/  IMAD R14, R14, UR9, R21 ;  /* 0x000000090e0e7c24 */ /* 0x000fe2000f8e0215 */
[----:B------:R-:W-:Y:S01]  /*14330*/  R2UR UR32, R10 ;  /* 0x000000000a2072ca */ /* 0x000fe200000e0000 */
[----:B------:R-:W-:Y:S01]  /*14340*/  UMOV UR22, UR23 ;  /* 0x0000001700167c82 */ /* 0x000fe20008000000 */
[----:B------:R-:W-:Y:S01]  /*14350*/  UIADD3 UR9, -UR23, URZ, URZ ;  /* 0x0000003f17097290 */ /* 0x000fe2000fffe13f */
[----:B------:R-:W-:Y:S01]  /*14360*/  VIADD R11, R6, 0x1 ;  /* 0x00000001060b7836 */ /* 0x000fe20000000000 */
[----:B------:R-:W-:-:S02]  /*14370*/  R2UR UR19, R14 ;  /* 0x000000000e1372ca */ /* 0x000fc400000e0000 */
[----:B------:R-:W-:Y:S01]  /*14380*/  UIMAD UR9, UR13, UR9, UR7 ;  /* 0x000000090d0972a4 */ /* 0x000fe2000f8e0207 */
[----:B------:R-:W-:Y:S01]  /*14390*/  R2UR UR13, R8 ;  /* 0x00000000080d72ca */ /* 0x000fe200000e0000 */
[----:B------:R-:W-:Y:S01]  /*143a0*/  @UP0 ULDC UR10, c[0x0][0x39c] ;  /* 0x0000e700000a0ab9 */ /* 0x000fe20000000800 */
[----:B-1----:R-:W-:Y:S01]  /*143b0*/  ISETP.NE.AND P3, PT, R15, R16, PT ;  /* 0x000000100f00720c */ /* 0x002fe20003f65270 */
[----:B------:R-:W-:Y:S01]  /*143c0*/  UIMAD.WIDE.U32 UR10, UR23, UR10, URZ ;  /* 0x0000000a170a72a5 */ /* 0x000fe2000f8e003f */
[----:B------:R-:W-:Y:S01]  /*143d0*/  SEL R10, R13, RZ, P2 ;  /* 0x000000ff0d0a7207 */ /* 0x000fe20001000000 */
[----:B------:R-:W-:Y:S01]  /*143e0*/  @UP0 ULDC UR31, c[0x0][0x3a0] ;  /* 0x0000e800001f0ab9 */ /* 0x000fe20000000800 */
[----:B------:R-:W-:Y:S01]  /*143f0*/  UIMAD UR20, UR9, UR15, UR20 ;  /* 0x0000000f091472a4 */ /* 0x000fe2000f8e0214 */
[----:B------:R-:W-:Y:S01]  /*14400*/  SEL R7, R7, RZ, P5 ;  /* 0x000000ff07077207 */ /* 0x000fe20002800000 */
[----:B------:R-:W-:Y:S02]  /*14410*/  @UP0 USHF.R.U32.HI UR22, URZ, UR31, UR11 ;  /* 0x0000001f3f160299 */ /* 0x000fe4000801160b */
[----:B------:R-:W-:Y:S01]  /*14420*/  UIMAD UR19, UR19, UR14, UR12 ;  /* 0x0000000e131372a4 */ /* 0x000fe2000f8e020c */
[----:B------:R-:W-:Y:S01]  /*14430*/  R2UR UR12, R9 ;  /* 0x00000000090c72ca */ /* 0x000fe200000e0000 */
[----:B------:R-:W-:Y:S01]  /*14440*/  UIADD3 UR10, -UR22, URZ, URZ ;  /* 0x0000003f160a7290 */ /* 0x000fe2000fffe13f */
[----:B------:R-:W-:Y:S01]  /*14450*/  R2UR UR11, R2 ;  /* 0x00000000020b72ca */ /* 0x000fe200000e0000 */
[----:B------:R-:W-:Y:S01]  /*14460*/  UIADD3.X UR31, URZ, UR27, URZ, UP2, !UPT ;  /* 0x0000001b3f1f7290 */ /* 0x000fe200097fe43f */
[----:B------:R-:W-:Y:S01]  /*14470*/  @P3 IMAD.MOV R12, RZ, RZ, R8 ;  /* 0x000000ffff0c3224 */ /* 0x000fe200078e0208 */
[----:B------:R-:W-:Y:S01]  /*14480*/  UIMAD UR7, UR25, UR10, UR23 ;  /* 0x0000000a190772a4 */ /* 0x000fe2000f8e0217 */
[----:B------:R-:W-:Y:S01]  /*14490*/  R2UR UR14, R6 ;  /* 0x00000000060e72ca */ /* 0x000fe200000e0000 */
[----:B------:R-:W-:Y:S01]  /*144a0*/  UIADD3.X UR25, URZ, UR27, URZ, UP1, !UPT ;  /* 0x0000001b3f197290 */ /* 0x000fe20008ffe43f */
[----:B------:R-:W-:Y:S01]  /*144b0*/  SEL R8, RZ, 0x1, P5 ;  /* 0x00000001ff087807 */ /* 0x000fe20002800000 */
[----:B------:R-:W-:Y:S01]  /*144c0*/  UIMAD UR21, UR7, UR8, UR21 ;  /* 0x00000008071572a4 */ /* 0x000fe2000f8e0215 */
[C---:B------:R-:W-:Y:S01]  /*144d0*/  ISETP.NE.AND P4, PT, R12.reuse, R17, PT ;  /* 0x000000110c00720c */ /* 0x040fe20003f85270 */
[----:B------:R-:W-:Y:S01]  /*144e0*/  UPRMT UR7, UR32, 0x5410, URZ ;  /* 0x0000541020077896 */ /* 0x000fe2000800003f */
[----:B------:R-:W-:Y:S01]  /*144f0*/  LOP3.LUT R5, R5, R8, RZ, 0x3c, !PT ;  /* 0x0000000805057212 */ /* 0x000fe200078e3cff */
[----:B------:R-:W-:Y:S01]  /*14500*/  UIADD3 UR8, UR26, 0x24000, URZ ;  /* 0x000240001a087890 */ /* 0x000fe2000fffe03f */
[----:B------:R-:W-:Y:S01]  /*14510*/  SEL R9, R15, RZ, P3 ;  /* 0x000000ff0f097207 */ /* 0x000fe20001800000 */
[----:B------:R-:W-:Y:S01]  /*14520*/  UMOV UR9, UR17 ;  /* 0x0000001100097c82 */ /* 0x000fe20008000000 */
[----:B------:R-:W-:Y:S01]  /*14530*/  UMOV UR10, UR18 ;  /* 0x00000012000a7c82 */ /* 0x000fe20008000000 */
[----:B------:R-:W-:-:S03]  /*14540*/  SEL R8, R12, RZ, P4 ;  /* 0x000000ff0c087207 */ /* 0x000fc60002000000 */
[----:B------:R0:W-:Y:S03]  /*14550*/  UTMALDG.5D.IM2COL [UR16], [UR24], UR7 ;  /* 0x00000010180073b4 */ /* 0x0001e60008060007 */
[----:B------:R-:W-:-:S04]  /*14560*/  @P4 IMAD.MOV R11, RZ, RZ, R6 ;  /* 0x000000ffff0b4224 */ /* 0x000fc800078e0206 */
[----:B------:R-:W-:Y:S01]  /*14570*/  IMAD.MOV.U32 R6, RZ, RZ, R11 ;  /* 0x000000ffff067224 */ /* 0x000fe200078e000b */
[----:B------:R0:W-:Y:S02]  /*14580*/  UTMALDG.5D.MULTICAST [UR8], [UR30], UR33, desc[UR28] ;  /* 0x00001c081e0073b4 */ /* 0x0001e40008021821 */
[----:B0-----:R-:W-:Y:S05]  /*14590*/  @P6 BRA `(.L_x_535) ;  /* 0xfffffff800486947 */ /* 0x001fea000383ffff */
.L_x_531:
[----:B------:R-:W-:Y:S01]  /*145a0*/  UISETP.GE.U32.AND UP1, UPT, UR5, 0x9, UPT ;  /* 0x000000090500788c */ /* 0x000fe2000bf26070 */
[----:B------:R-:W-:-:S05]  /*145b0*/  IMAD.MOV.U32 R0, RZ, RZ, 0x1 ;  /* 0x00000001ff007424 */ /* 0x000fca00078e00ff */
[----:B------:R-:W-:-:S05]  /*145c0*/  PLOP3.LUT P0, PT, PT, PT, UP1, 0x80, 0x0 ;  /* 0x000000000000781c */ /* 0x000fca0003f0f018 */
[----:B------:R-:W-:-:S04]  /*145d0*/  @UP1 UIMAD.WIDE.U32 UR8, UR5, 0x38e38e39, URZ ;  /* 0x38e38e39050818a5 */ /* 0x000fc8000f8e003f */
[----:B------:R-:W-:-:S04]  /*145e0*/  @UP1 USHF.R.U32.HI UR7, URZ, 0x1, UR9 ;  /* 0x000000013f071899 */ /* 0x000fc80008011609 */
[----:B------:R-:W-:-:S04]  /*145f0*/  @UP1 ULOP3.LUT UR7, UR7, 0x1, URZ, 0xc0, !UPT ;  /* 0x0000000107071892 */ /* 0x000fc8000f8ec03f */
[----:B------:R-:W-:-:S04]  /*14600*/  @UP1 UISETP.NE.U32.AND UP0, UPT, UR7, 0x1, UPT ;  /* 0x000000010700188c */ /* 0x000fc8000bf05070 */
[----:B------:R-:W-:-:S04]  /*14610*/  @UP1 UISETP.NE.U32.AND.EX UP0, UPT, URZ, URZ, UPT, UP0 ;  /* 0x0000003f3f00128c */ /* 0x000fc8000bf05100 */
[----:B------:R-:W-:-:S06]  /*14620*/  @UP1 USEL UR7, URZ, 0x1, !UP0 ;  /* 0x000000013f071887 */ /* 0x000fcc000c000000 */
[----:B------:R-:W-:Y:S01]  /*14630*/  @P0 IMAD.U32 R0, RZ, RZ, UR7 ;  /* 0x00000007ff000e24 */ /* 0x000fe2000f8e00ff */
[----:B------:R-:W-:Y:S05]  /*14640*/  WARPSYNC.ALL ;  /* 0x0000000000007948 */ /* 0x000fea0003800000 */
[----:B------:R-:W-:-:S13]  /*14650*/  ELECT P0, URZ, PT ;  /* 0x00000000003f782f */ /* 0x000fda0003800000 */
[----:B------:R-:W-:Y:S05]  /*14660*/  @!P0 EXIT ;  /* 0x000000000000894d */ /* 0x000fea0003800000 */
[----:B------:R-:W-:-:S04]  /*14670*/  ULOP3.LUT UR6, UR6, 0x2, URZ, 0xfc, !UPT ;  /* 0x0000000206067892 */ /* 0x000fc8000f8efc3f */
[----:B------:R-:W-:-:S06]  /*14680*/  UISETP.NE.AND UP0, UPT, UR6, 0x3, UPT ;  /* 0x000000030600788c */ /* 0x000fcc000bf05270 */
[----:B------:R-:W-:-:S13]  /*14690*/  PLOP3.LUT P0, PT, PT, PT, UP0, 0x80, 0x0 ;  /* 0x000000000000781c */ /* 0x000fda0003f0f008 */
[----:B------:R-:W-:Y:S05]  /*146a0*/  @!P0 BRA `(.L_x_536) ;  /* 0x0000000000048947 */ /* 0x000fea0003800000 */
[----:B------:R-:W-:Y:S01]  /*146b0*/  BPT.TRAP 0x1 ;  /* 0x000000040000795c */ /* 0x000fe20000300000 */
.L_x_536:
[----:B------:R-:W0:Y:S01]  /*146c0*/  S2UR UR8, SR_CgaCtaId ;  /* 0x00000000000879c3 */ /* 0x000e220000008800 */
[----:B------:R-:W-:Y:S01]  /*146d0*/  UIMAD.WIDE.U32 UR6, UR5, 0x38e38e39, URZ ;  /* 0x38e38e39050678a5 */ /* 0x000fe2000f8e003f */
[----:B------:R-:W-:Y:S01]  /*146e0*/  SHF.L.U32 R2, R0, 0x1f, RZ ;  /* 0x0000001f00027819 */ /* 0x000fe200000006ff */
[----:B------:R-:W-:Y:S02]  /*146f0*/  UMOV UR4, 0x400 ;  /* 0x0000040000047882 */ /* 0x000fe40000000000 */
[----:B------:R-:W-:-:S04]  /*14700*/  USHF.R.U32.HI UR6, URZ, 0x1, UR7 ;  /* 0x000000013f067899 */ /* 0x000fc80008011607 */
[----:B------:R-:W-:Y:S02]  /*14710*/  UIMAD UR5, UR6, -0x9, UR5 ;  /* 0xfffffff7060578a4 */ /* 0x000fe4000f8e0205 */
[----:B0-----:R-:W-:-:S04]  /*14720*/  ULEA UR4, UR8, UR4, 0x18 ;  /* 0x0000000408047291 */ /* 0x001fc8000f8ec03f */
[----:B------:R-:W-:-:S04]  /*14730*/  UIADD3 UR4, UR4, 0x36048, URZ ;  /* 0x0003604804047890 */ /* 0x000fc8000fffe03f */
[----:B------:R-:W-:-:S12]  /*14740*/  ULEA UR6, UR5, UR4, 0x3 ;  /* 0x0000000405067291 */ /* 0x000fd8000f8e183f */
.L_x_537:
[----:B0-----:R-:W-:-:S04]  /*14750*/  IMAD.U32 R3, RZ, RZ, UR6 ;  /* 0x00000006ff037e24 */ /* 0x001fc8000f8e00ff */
[----:B------:R0:W1:Y:S03]  /*14760*/  SYNCS.PHASECHK.TRANS64.TRYWAIT P0, [R3+URZ], R2 ;  /* 0x00000002030075a7 */ /* 0x000066000800017f */
[----:B-1----:R-:W-:Y:S05]  /*14770*/  @!P0 NANOSLEEP.SYNCS 0x989680 ;  /* 0x009896800000895d */ /* 0x002fea0003900000 */
[----:B------:R-:W1:Y:S02]  /*14780*/  @!P0 SYNCS.PHASECHK.TRANS64 P0, [R3+URZ], R2 ;  /* 0x00000002030085a7 */ /* 0x000e64000800007f */
[----:B-1----:R-:W-:Y:S05]  /*14790*/  @!P0 BRA `(.L_x_537) ;  /* 0xfffffffc00ec8947 */ /* 0x002fea000383ffff */
[----:B------:R-:W-:-:S04]  /*147a0*/  UIADD3 UR5, UR5, 0x1, URZ ;  /* 0x0000000105057890 */ /* 0x000fc8000fffe03f */
[----:B------:R-:W-:-:S04]  /*147b0*/  UISETP.NE.AND UP0, UPT, UR5, 0x9, UPT ;  /* 0x000000090500788c */ /* 0x000fc8000bf05270 */
[----:B------:R-:W-:Y:S02]  /*147c0*/  USEL UR6, URZ, 0x1, UP0 ;  /* 0x000000013f067887 */ /* 0x000fe40008000000 */
[----:B------:R-:W-:-:S04]  /*147d0*/  USEL UR5, UR5, URZ, UP0 ;  /* 0x0000003f05057287 */ /* 0x000fc80008000000 */
[----:B0-----:R-:W-:Y:S01]  /*147e0*/  LOP3.LUT R2, R0, UR6, RZ, 0x3c, !PT ;  /* 0x0000000600027c12 */ /* 0x001fe2000f8e3cff */
[----:B------:R-:W-:-:S03]  /*147f0*/  ULEA UR7, UR5, UR4, 0x3 ;  /* 0x0000000405077291 */ /* 0x000fc6000f8e183f */
[----:B------:R-:W-:-:S09]  /*14800*/  SHF.L.U32 R0, R2, 0x1f, RZ ;  /* 0x0000001f02007819 */ /* 0x000fd200000006ff */
.L_x_538:
        /* <DEDUP_REMOVED lines=9> */
[----:B------:R-:W-:Y:S01]  /*148a0*/  LOP3.LUT R2, R2, UR6, RZ, 0x3c, !PT ;  /* 0x0000000602027c12 */ /* 0x000fe2000f8e3cff */
[----:B------:R-:W-:-:S03]  /*148b0*/  ULEA UR7, UR5, UR4, 0x3 ;  /* 0x0000000405077291 */ /* 0x000fc6000f8e183f */
[----:B0-----:R-:W-:-:S09]  /*148c0*/  SHF.L.U32 R0, R2, 0x1f, RZ ;  /* 0x0000001f02007819 */ /* 0x001fd200000006ff */
.L_x_539:
        /* <DEDUP_REMOVED lines=12> */
.L_x_540:
        /* <DEDUP_REMOVED lines=12> */
.L_x_541:
        /* <DEDUP_REMOVED lines=12> */
.L_x_542:
        /* <DEDUP_REMOVED lines=12> */
.L_x_543:
        /* <DEDUP_REMOVED lines=12> */
.L_x_544:
        /* <DEDUP_REMOVED lines=12> */
.L_x_545:
[----:B0-----:R-:W-:-:S04]  /*14d50*/  IMAD.U32 R3, RZ, RZ, UR5 ;  /* 0x00000005ff037e24 */ /* 0x001fc8000f8e00ff */
[----:B------:R0:W1:Y:S03]  /*14d60*/  SYNCS.PHASECHK.TRANS64.TRYWAIT P0, [R3+URZ], R0 ;  /* 0x00000000030075a7 */ /* 0x000066000800017f */
[----:B-1----:R-:W-:Y:S05]  /*14d70*/  @!P0 NANOSLEEP.SYNCS 0x989680 ;  /* 0x009896800000895d */ /* 0x002fea0003900000 */
[----:B------:R-:W1:Y:S02]  /*14d80*/  @!P0 SYNCS.PHASECHK.TRANS64 P0, [R3+URZ], R0 ;  /* 0x00000000030085a7 */ /* 0x000e64000800007f */
[----:B-1----:R-:W-:Y:S05]  /*14d90*/  @P0 EXIT ;  /* 0x000000000000094d */ /* 0x002fea0003800000 */
[----:B------:R-:W-:Y:S05]  /*14da0*/  BRA `(.L_x_545) ;  /* 0xfffffffc00e87947 */ /* 0x000fea000383ffff */
.L_x_546:
[----:B------:R-:W-:-:S00]  /*14db0*/  BRA `(.L_x_546) ;  /* 0xfffffffc00fc7947 */ /* 0x000fc0000383ffff */
[----:B------:R-:W-:-:S00]  /*14dc0*/  NOP ;  /* 0x0000000000007918 */ /* 0x000fc00000000000 */
        /* <DEDUP_REMOVED lines=11> */
.L_x_547:


//--------------------- .nv.shared._ZN7cutlass13device_kernelINS_4conv6kernel13ConvUniversalINS1_16ConvProblemShapeILNS1_8OperatorE0ELi3EEENS1_10collective14CollectiveConvINS1_46MainloopSm90TmaGmmaWarpSpecializedImplicitGemmILS5_0ELi9ELi3EN4cute5tupleIJNSA_1CILi2EEENSC_ILi1EEESE_EEENS1_36KernelImplicitTmaWarpSpecializedSm90ELi1EEENSB_IJNSC_ILi256EEENSC_ILi128EEENSB_IJNSC_ILi32EEEEEEEEENS_10bfloat16_tESN_NSA_8TiledMMAINSA_8MMA_AtomIJNSA_4SM904GMMA28MMA_64x128x16_F32BF16BF16_SSILNSR_5MajorE0ELST_0ELNSR_7ScaleInE1ELSU_1EEEEEENSA_6LayoutINSB_IJSE_SE_SE_EEENSB_IJNSC_ILi0EEESZ_SZ_EEEEENSB_IJNSA_10UnderscoreES12_S12_EEEEENS7_6detail26Sm90ImplicitGemmTileTraitsINSA_20SM90_TMA_LOAD_IM2COLENSA_14ComposedLayoutINSA_7SwizzleILi2ELi4ELi3EEENSA_18smem_ptr_flag_bitsILi16EEENSX_INSB_IJNSB_IJNSC_ILi8EEESK_EEENSB_IJSK_SE_EEENSB_IJSE_NSC_ILi9EEEEEEEEENSB_IJNSB_IJSK_SI_EEENSB_IJSE_SZ_EEENSB_IJSZ_NSC_ILi8192EEEEEEEEEEEEEvEENS16_INSA_23SM90_TMA_LOAD_MULTICASTENS18_IS1A_S1C_NSX_INSB_IJNSB_IJS1D_NSC_ILi16EEEEEES1F_S1H_EEENSB_IJS1J_S1K_NSB_IJSZ_NSC_ILi4096EEEEEEEEEEEEEvEEEENS_8epilogue10collective6detail29Sm90TmaWarpSpecializedAdapterINS23_15DefaultEpilogueISN_NSB_IJNSB_IJllllEEESE_SZ_EEES28_NS22_6thread17LinearCombinationISN_Li1EffLNS29_9ScaleType4KindE0ELNS_15FloatRoundStyleE2ESN_EENS_4gemm15EpilogueDefaultEEEEEvvEEEEvNT_6ParamsE --------------------------
	.section	.nv.shared._ZN7cutlass13device_kernelINS_4conv6kernel13ConvUniversalINS1_16ConvProblemShapeILNS1_8OperatorE0ELi3EEENS1_10collective14CollectiveConvINS1_46MainloopSm90TmaGmmaWarpSpecializedImplicitGemmILS5_0ELi9ELi3EN4cute5tupleIJNSA_1CILi2EEENSC_ILi1EEESE_EEENS1_36KernelImplicitTmaWarpSpecializedSm90ELi1EEENSB_IJNSC_ILi256EEENSC_ILi128EEENSB_IJNSC_ILi32EEEEEEEEENS_10bfloat16_tESN_NSA_8TiledMMAINSA_8MMA_AtomIJNSA_4SM904GMMA28MMA_64x128x16_F32BF16BF16_SSILNSR_5MajorE0ELST_0ELNSR_7ScaleInE1ELSU_1EEEEEENSA_6LayoutINSB_IJSE_SE_SE_EEENSB_IJNSC_ILi0EEESZ_SZ_EEEEENSB_IJNSA_10UnderscoreES12_S12_EEEEENS7_6detail26Sm90ImplicitGemmTileTraitsINSA_20SM90_TMA_LOAD_IM2COLENSA_14ComposedLayoutINSA_7SwizzleILi2ELi4ELi3EEENSA_18smem_ptr_flag_bitsILi16EEENSX_INSB_IJNSB_IJNSC_ILi8EEESK_EEENSB_IJSK_SE_EEENSB_IJSE_NSC_ILi9EEEEEEEEENSB_IJNSB_IJSK_SI_EEENSB_IJSE_SZ_EEENSB_IJSZ_NSC_ILi8192EEEEEEEEEEEEEvEENS16_INSA_23SM90_TMA_LOAD_MULTICASTENS18_IS1A_S1C_NSX_INSB_IJNSB_IJS1D_NSC_ILi16EEEEEES1F_S1H_EEENSB_IJS1J_S1K_NSB_IJSZ_NSC_ILi4096EEEEEEEEEEEEEvEEEENS_8epilogue10collective6detail29Sm90TmaWarpSpecializedAdapterINS23_15DefaultEpilogueISN_NSB_IJNSB_IJllllEEESE_SZ_EEES28_NS22_6thread17LinearCombinationISN_Li1EffLNS29_9ScaleType4KindE0ELNS_15FloatRoundStyleE2ESN_EENS_4gemm15EpilogueDefaultEEEEEvvEEEEvNT_6ParamsE,"aw",@nobits
	.sectionflags	@""
	.align	16
	.zero		1024


//--------------------- .nv.shared.reserved.0     --------------------------
	.section	.nv.shared.reserved.0,"aw",@nobits
	.weak		__nv_reservedSMEM_offset_0_alias
	.size		__nv_reservedSMEM_offset_0_alias, 0, 0
	.other		__nv_reservedSMEM_offset_0_alias,@"STO_CUDA_RESERVED_SHARED STV_DEFAULT"
__nv_reservedSMEM_offset_0_alias:
	.zero		0


//--------------------- .nv.global                --------------------------
	.section	.nv.global,"aw",@nobits
.nv.global:
	.type		_ZN39_INTERNAL_d91fe53d_4_k_cu_64f9376d_35724cute1_E,@object
	.size		_ZN39_INTERNAL_d91fe53d_4_k_cu_64f9376d_35724cute1_E,(_ZN39_INTERNAL_d91fe53d_4_k_cu_64f9376d_35724cuda3std3__45__cpo6cbeginE - _ZN39_INTERNAL_d91fe53d_4_k_cu_64f9376d_35724cute1_E)
_ZN39_INTERNAL_d91fe53d_4_k_cu_64f9376d_35724cute1_E:
	.zero		1
	.type		_ZN39_INTERNAL_d91fe53d_4_k_cu_64f9376d_35724cuda3std3__45__cpo6cbeginE,@object
	.size		_ZN39_INTERNAL_d91fe53d_4_k_cu_64f9376d_35724cuda3std3__45__cpo6cbeginE,(_ZN39_INTERNAL_d91fe53d_4_k_cu_64f9376d_35724cuda3std3__48in_placeE - _ZN39_INTERNAL_d91fe53d_4_k_cu_64f9376d_35724cuda3std3__45__cpo6cbeginE)
_ZN39_INTERNAL_d91fe53d_4_k_cu_64f9376d_35724cuda3std3__45__cpo6cbeginE:
	.zero		1
	.type		_ZN39_INTERNAL_d91fe53d_4_k_cu_64f9376d_35724cuda3std3__48in_placeE,@object
	.size		_ZN39_INTERNAL_d91fe53d_4_k_cu_64f9376d_35724cuda3std3__48in_placeE,(_ZN39_INTERNAL_d91fe53d_4_k_cu_64f9376d_35724cuda3std6ranges3__45__cpo9iter_moveE - _ZN39_INTERNAL_d91fe53d_4_k_cu_64f9376d_35724cuda3std3__48in_placeE)
_ZN39_INTERNAL_d91fe53d_4_k_cu_64f9376d_35724cuda3std3__48in_placeE:
	.zero		1
	.type		_ZN39_INTERNAL_d91fe53d_4_k_cu_64f9376d_35724cuda3std6ranges3__45__cpo9iter_moveE,@object
	.size		_ZN39_INTERNAL_d91fe53d_4_k_cu_64f9376d_35724cuda3std6ranges3__45__cpo9iter_moveE,(_ZN39_INTERNAL_d91fe53d_4_k_cu_64f9376d_35724cuda3std3__45__cpo5beginE - _ZN39_INTERNAL_d91fe53d_4_k_cu_64f9376d_35724cuda3std6ranges3__45__cpo9iter_moveE)
_ZN39_INTERNAL_d91fe53d_4_k_cu_64f9376d_35724cuda3std6ranges3__45__cpo9iter_moveE:
	.zero		1
	.type		_ZN39_INTERNAL_d91fe53d_4_k_cu_64f9376d_35724cuda3std3__45__cpo5beginE,@object
	.size		_ZN39_INTERNAL_d91fe53d_4_k_cu_64f9376d_35724cuda3std3__45__cpo5beginE,(_ZN39_INTERNAL_d91fe53d_4_k_cu_64f9376d_35724cuda3std3__441_GLOBAL__N__d91fe53d_4_k_cu_64f9376d_35726ignoreE - _ZN39_INTERNAL_d91fe53d_4_k_cu_64f9376d_35724cuda3std3__45__cpo5beginE)
_ZN39_INTERNAL_d91fe53d_4_k_cu_64f9376d_35724cuda3std3__45__cpo5beginE:
	.zero		1
	.type		_ZN39_INTERNAL_d91fe53d_4_k_cu_64f9376d_35724cuda3std3__441_GLOBAL__N__d91fe53d_4_k_cu_64f9376d_35726ignoreE,@object
	.size		_ZN39_INTERNAL_d91fe53d_4_k_cu_64f9376d_35724cuda3std3__441_GLOBAL__N__d91fe53d_4_k_cu_64f9376d_35726ignoreE,(_ZN39_INTERNAL_d91fe53d_4_k_cu_64f9376d_35724cute7productE - _ZN39_INTERNAL_d91fe53d_4_k_cu_64f9376d_35724cuda3std3__441_GLOBAL__N__d91fe53d_4_k_cu_64f9376d_35726ignoreE)
_ZN39_INTERNAL_d91fe53d_4_k_cu_64f9376d_35724cuda3std3__441_GLOBAL__N__d91fe53d_4_k_cu_64f9376d_35726ignoreE:
	.zero		1
	.type		_ZN39_INTERNAL_d91fe53d_4_k_cu_64f9376d_35724cute7productE,@object
	.size		_ZN39_INTERNAL_d91fe53d_4_k_cu_64f9376d_35724cute7productE,(_ZN39_INTERNAL_d91fe53d_4_k_cu_64f9376d_35724cuda3std3__45__cpo3endE - _ZN39_INTERNAL_d91fe53d_4_k_cu_64f9376d_35724cute7productE)
_ZN39_INTERNAL_d91fe53d_4_k_cu_64f9376d_35724cute7productE:
	.zero		1
	.type		_ZN39_INTERNAL_d91fe53d_4_k_cu_64f9376d_35724cuda3std3__45__cpo3endE,@object
	.size		_ZN39_INTERNAL_d91fe53d_4_k_cu_64f9376d_35724cuda3std3__45__cpo3endE,(_ZN39_INTERNAL_d91fe53d_4_k_cu_64f9376d_35724cuda3std3__419piecewise_constructE - _ZN39_INTERNAL_d91fe53d_4_k_cu_64f9376d_35724cuda3std3__45__cpo3endE)
_ZN39_INTERNAL_d91fe53d_4_k_cu_64f9376d_35724cuda3std3__45__cpo3endE:
	.zero		1
	.type		_ZN39_INTERNAL_d91fe53d_4_k_cu_64f9376d_35724cuda3std3__419piecewise_constructE,@object
	.size		_ZN39_INTERNAL_d91fe53d_4_k_cu_64f9376d_35724cuda3std3__419piecewise_constructE,(_ZN39_INTERNAL_d91fe53d_4_k_cu_64f9376d_35724cuda3std3__45__cpo4cendE - _ZN39_INTERNAL_d91fe53d_4_k_cu_64f9376d_35724cuda3std3__419piecewise_constructE)
_ZN39_INTERNAL_d91fe53d_4_k_cu_64f9376d_35724cuda3std3__419piecewise_constructE:
	.zero		1
	.type		_ZN39_INTERNAL_d91fe53d_4_k_cu_64f9376d_35724cuda3std3__45__cpo4cendE,@object
	.size		_ZN39_INTERNAL_d91fe53d_4_k_cu_64f9376d_35724cuda3std3__45__cpo4cendE,(_ZN39_INTERNAL_d91fe53d_4_k_cu_64f9376d_35724cuda3std6ranges3__45__cpo4swapE - _ZN39_INTERNAL_d91fe53d_4_k_cu_64f9376d_35724cuda3std3__45__cpo4cendE)
_ZN39_INTERNAL_d91fe53d_4_k_cu_64f9376d_35724cuda3std3__45__cpo4cendE:
	.zero		1
	.type		_ZN39_INTERNAL_d91fe53d_4_k_cu_64f9376d_35724cuda3std6ranges3__45__cpo4swapE,@object
	.size		_ZN39_INTERNAL_d91fe53d_4_k_cu_64f9376d_35724cuda3std6ranges3__45__cpo4swapE,(.L_7 - _ZN39_INTERNAL_d91fe53d_4_k_cu_64f9376d_35724cuda3std6ranges3__45__cpo4swapE)
_ZN39_INTERNAL_d91fe53d_4_k_cu_64f9376d_35724cuda3std6ranges3__45__cpo4swapE:
	.zero		1
.L_7:


//--------------------- .nv.constant0._ZN7cutlass13device_kernelINS_4conv6kernel13ConvUniversalINS1_16ConvProblemShapeILNS1_8OperatorE0ELi3EEENS1_10collective14CollectiveConvINS1_46MainloopSm90TmaGmmaWarpSpecializedImplicitGemmILS5_0ELi9ELi3EN4cute5tupleIJNSA_1CILi2EEENSC_ILi1EEESE_EEENS1_36KernelImplicitTmaWarpSpecializedSm90ELi1EEENSB_IJNSC_ILi256EEENSC_ILi128EEENSB_IJNSC_ILi32EEEEEEEEENS_10bfloat16_tESN_NSA_8TiledMMAINSA_8MMA_AtomIJNSA_4SM904GMMA28MMA_64x128x16_F32BF16BF16_SSILNSR_5MajorE0ELST_0ELNSR_7ScaleInE1ELSU_1EEEEEENSA_6LayoutINSB_IJSE_SE_SE_EEENSB_IJNSC_ILi0EEESZ_SZ_EEEEENSB_IJNSA_10UnderscoreES12_S12_EEEEENS7_6detail26Sm90ImplicitGemmTileTraitsINSA_20SM90_TMA_LOAD_IM2COLENSA_14ComposedLayoutINSA_7SwizzleILi2ELi4ELi3EEENSA_18smem_ptr_flag_bitsILi16EEENSX_INSB_IJNSB_IJNSC_ILi8EEESK_EEENSB_IJSK_SE_EEENSB_IJSE_NSC_ILi9EEEEEEEEENSB_IJNSB_IJSK_SI_EEENSB_IJSE_SZ_EEENSB_IJSZ_NSC_ILi8192EEEEEEEEEEEEEvEENS16_INSA_23SM90_TMA_LOAD_MULTICASTENS18_IS1A_S1C_NSX_INSB_IJNSB_IJS1D_NSC_ILi16EEEEEES1F_S1H_EEENSB_IJS1J_S1K_NSB_IJSZ_NSC_ILi4096EEEEEEEEEEEEEvEEEENS_8epilogue10collective6detail29Sm90TmaWarpSpecializedAdapterINS23_15DefaultEpilogueISN_NSB_IJNSB_IJllllEEESE_SZ_EEES28_NS22_6thread17LinearCombinationISN_Li1EffLNS29_9ScaleType4KindE0ELNS_15FloatRoundStyleE2ESN_EENS_4gemm15EpilogueDefaultEEEEEvvEEEEvNT_6ParamsE --------------------------
	.section	.nv.constant0._ZN7cutlass13device_kernelINS_4conv6kernel13ConvUniversalINS1_16ConvProblemShapeILNS1_8OperatorE0ELi3EEENS1_10collective14CollectiveConvINS1_46MainloopSm90TmaGmmaWarpSpecializedImplicitGemmILS5_0ELi9ELi3EN4cute5tupleIJNSA_1CILi2EEENSC_ILi1EEESE_EEENS1_36KernelImplicitTmaWarpSpecializedSm90ELi1EEENSB_IJNSC_ILi256EEENSC_ILi128EEENSB_IJNSC_ILi32EEEEEEEEENS_10bfloat16_tESN_NSA_8TiledMMAINSA_8MMA_AtomIJNSA_4SM904GMMA28MMA_64x128x16_F32BF16BF16_SSILNSR_5MajorE0ELST_0ELNSR_7ScaleInE1ELSU_1EEEEEENSA_6LayoutINSB_IJSE_SE_SE_EEENSB_IJNSC_ILi0EEESZ_SZ_EEEEENSB_IJNSA_10UnderscoreES12_S12_EEEEENS7_6detail26Sm90ImplicitGemmTileTraitsINSA_20SM90_TMA_LOAD_IM2COLENSA_14ComposedLayoutINSA_7SwizzleILi2ELi4ELi3EEENSA_18smem_ptr_flag_bitsILi16EEENSX_INSB_IJNSB_IJNSC_ILi8EEESK_EEENSB_IJSK_SE_EEENSB_IJSE_NSC_ILi9EEEEEEEEENSB_IJNSB_IJSK_SI_EEENSB_IJSE_SZ_EEENSB_IJSZ_NSC_ILi8192EEEEEEEEEEEEEvEENS16_INSA_23SM90_TMA_LOAD_MULTICASTENS18_IS1A_S1C_NSX_INSB_IJNSB_IJS1D_NSC_ILi16EEEEEES1F_S1H_EEENSB_IJS1J_S1K_NSB_IJSZ_NSC_ILi4096EEEEEEEEEEEEEvEEEENS_8epilogue10collective6detail29Sm90TmaWarpSpecializedAdapterINS23_15DefaultEpilogueISN_NSB_IJNSB_IJllllEEESE_SZ_EEES28_NS22_6thread17LinearCombinationISN_Li1EffLNS29_9ScaleType4KindE0ELNS_15FloatRoundStyleE2ESN_EENS_4gemm15EpilogueDefaultEEEEEvvEEEEvNT_6ParamsE,"a",@progbits
	.sectionflags	@""
	.align	4
.nv.constant0._ZN7cutlass13device_kernelINS_4conv6kernel13ConvUniversalINS1_16ConvProblemShapeILNS1_8OperatorE0ELi3EEENS1_10collective14CollectiveConvINS1_46MainloopSm90TmaGmmaWarpSpecializedImplicitGemmILS5_0ELi9ELi3EN4cute5tupleIJNSA_1CILi2EEENSC_ILi1EEESE_EEENS1_36KernelImplicitTmaWarpSpecializedSm90ELi1EEENSB_IJNSC_ILi256EEENSC_ILi128EEENSB_IJNSC_ILi32EEEEEEEEENS_10bfloat16_tESN_NSA_8TiledMMAINSA_8MMA_AtomIJNSA_4SM904GMMA28MMA_64x128x16_F32BF16BF16_SSILNSR_5MajorE0ELST_0ELNSR_7ScaleInE1ELSU_1EEEEEENSA_6LayoutINSB_IJSE_SE_SE_EEENSB_IJNSC_ILi0EEESZ_SZ_EEEEENSB_IJNSA_10UnderscoreES12_S12_EEEEENS7_6detail26Sm90ImplicitGemmTileTraitsINSA_20SM90_TMA_LOAD_IM2COLENSA_14ComposedLayoutINSA_7SwizzleILi2ELi4ELi3EEENSA_18smem_ptr_flag_bitsILi16EEENSX_INSB_IJNSB_IJNSC_ILi8EEESK_EEENSB_IJSK_SE_EEENSB_IJSE_NSC_ILi9EEEEEEEEENSB_IJNSB_IJSK_SI_EEENSB_IJSE_SZ_EEENSB_IJSZ_NSC_ILi8192EEEEEEEEEEEEEvEENS16_INSA_23SM90_TMA_LOAD_MULTICASTENS18_IS1A_S1C_NSX_INSB_IJNSB_IJS1D_NSC_ILi16EEEEEES1F_S1H_EEENSB_IJS1J_S1K_NSB_IJSZ_NSC_ILi4096EEEEEEEEEEEEEvEEEENS_8epilogue10collective6detail29Sm90TmaWarpSpecializedAdapterINS23_15DefaultEpilogueISN_NSB_IJNSB_IJllllEEESE_SZ_EEES28_NS22_6thread17LinearCombinationISN_Li1EffLNS29_9ScaleType4KindE0ELNS_15FloatRoundStyleE2ESN_EENS_4gemm15EpilogueDefaultEEEEEvvEEEEvNT_6ParamsE:
	.zero		1664


//--------------------- SYMBOLS --------------------------

	.type		.nv.reservedSmem.offset0,@object
	.size		.nv.reservedSmem.offset0,0x4
